//
// Generated by NVIDIA NVVM Compiler
//
// Compiler Build ID: CL-36424714
// Cuda compilation tools, release 13.0, V13.0.88
// Based on NVVM 20.0.0
//

.version 9.0
.target sm_100
.address_size 64

	// .globl	_Z13GPUMultKernelPdS_S_iii

.visible .entry _Z13GPUMultKernelPdS_S_iii(
	.param .u64 .ptr .align 1 _Z13GPUMultKernelPdS_S_iii_param_0,
	.param .u64 .ptr .align 1 _Z13GPUMultKernelPdS_S_iii_param_1,
	.param .u64 .ptr .align 1 _Z13GPUMultKernelPdS_S_iii_param_2,
	.param .u32 _Z13GPUMultKernelPdS_S_iii_param_3,
	.param .u32 _Z13GPUMultKernelPdS_S_iii_param_4,
	.param .u32 _Z13GPUMultKernelPdS_S_iii_param_5
)
{
	.reg .pred 	%p<13>;
	.reg .b32 	%r<41>;
	.reg .b64 	%rd<54>;
	.reg .b64 	%fd<56>;

	ld.param.u64 	%rd8, [_Z13GPUMultKernelPdS_S_iii_param_0];
	ld.param.u64 	%rd9, [_Z13GPUMultKernelPdS_S_iii_param_1];
	ld.param.u64 	%rd7, [_Z13GPUMultKernelPdS_S_iii_param_2];
	ld.param.u32 	%r18, [_Z13GPUMultKernelPdS_S_iii_param_3];
	ld.param.u32 	%r20, [_Z13GPUMultKernelPdS_S_iii_param_4];
	ld.param.u32 	%r19, [_Z13GPUMultKernelPdS_S_iii_param_5];
	cvta.to.global.u64 	%rd1, %rd9;
	cvta.to.global.u64 	%rd2, %rd8;
	mov.u32 	%r21, %ntid.x;
	mov.u32 	%r22, %ctaid.x;
	mov.u32 	%r23, %tid.x;
	mad.lo.s32 	%r1, %r21, %r22, %r23;
	mov.u32 	%r24, %ntid.y;
	mov.u32 	%r25, %ctaid.y;
	mov.u32 	%r26, %tid.y;
	mad.lo.s32 	%r2, %r24, %r25, %r26;
	setp.ge.s32 	%p1, %r1, %r18;
	setp.ge.s32 	%p2, %r2, %r20;
	or.pred  	%p3, %p1, %p2;
	@%p3 bra 	$L__BB0_13;
	cvta.to.global.u64 	%rd10, %rd7;
	mad.lo.s32 	%r27, %r18, %r2, %r1;
	mul.wide.s32 	%rd11, %r27, 8;
	add.s64 	%rd3, %rd10, %rd11;
	mov.b64 	%rd12, 0;
	st.global.u64 	[%rd3], %rd12;
	setp.lt.s32 	%p4, %r19, 1;
	@%p4 bra 	$L__BB0_13;
	mul.lo.s32 	%r3, %r19, %r2;
	and.b32  	%r4, %r19, 7;
	setp.lt.u32 	%p5, %r19, 8;
	mov.b32 	%r39, 0;
	mov.f64 	%fd53, 0d0000000000000000;
	@%p5 bra 	$L__BB0_5;
	and.b32  	%r39, %r19, 2147483640;
	neg.s32 	%r37, %r39;
	shl.b32 	%r7, %r18, 3;
	mul.wide.u32 	%rd13, %r3, 8;
	add.s64 	%rd14, %rd13, %rd1;
	add.s64 	%rd53, %rd14, 32;
	mov.f64 	%fd53, 0d0000000000000000;
	mul.wide.s32 	%rd17, %r18, 8;
	mov.u32 	%r36, %r1;
$L__BB0_4:
	.pragma "nounroll";
	mul.wide.s32 	%rd15, %r36, 8;
	add.s64 	%rd16, %rd2, %rd15;
	ld.global.f64 	%fd10, [%rd16];
	ld.global.f64 	%fd11, [%rd53+-32];
	fma.rn.f64 	%fd12, %fd10, %fd11, %fd53;
	st.global.f64 	[%rd3], %fd12;
	add.s64 	%rd18, %rd16, %rd17;
	ld.global.f64 	%fd13, [%rd18];
	ld.global.f64 	%fd14, [%rd53+-24];
	fma.rn.f64 	%fd15, %fd13, %fd14, %fd12;
	st.global.f64 	[%rd3], %fd15;
	add.s64 	%rd19, %rd18, %rd17;
	ld.global.f64 	%fd16, [%rd19];
	ld.global.f64 	%fd17, [%rd53+-16];
	fma.rn.f64 	%fd18, %fd16, %fd17, %fd15;
	st.global.f64 	[%rd3], %fd18;
	add.s64 	%rd20, %rd19, %rd17;
	ld.global.f64 	%fd19, [%rd20];
	ld.global.f64 	%fd20, [%rd53+-8];
	fma.rn.f64 	%fd21, %fd19, %fd20, %fd18;
	st.global.f64 	[%rd3], %fd21;
	add.s64 	%rd21, %rd20, %rd17;
	ld.global.f64 	%fd22, [%rd21];
	ld.global.f64 	%fd23, [%rd53];
	fma.rn.f64 	%fd24, %fd22, %fd23, %fd21;
	st.global.f64 	[%rd3], %fd24;
	add.s64 	%rd22, %rd21, %rd17;
	ld.global.f64 	%fd25, [%rd22];
	ld.global.f64 	%fd26, [%rd53+8];
	fma.rn.f64 	%fd27, %fd25, %fd26, %fd24;
	st.global.f64 	[%rd3], %fd27;
	add.s64 	%rd23, %rd22, %rd17;
	ld.global.f64 	%fd28, [%rd23];
	ld.global.f64 	%fd29, [%rd53+16];
	fma.rn.f64 	%fd30, %fd28, %fd29, %fd27;
	st.global.f64 	[%rd3], %fd30;
	add.s64 	%rd24, %rd23, %rd17;
	ld.global.f64 	%fd31, [%rd24];
	ld.global.f64 	%fd32, [%rd53+24];
	fma.rn.f64 	%fd53, %fd31, %fd32, %fd30;
	st.global.f64 	[%rd3], %fd53;
	add.s32 	%r37, %r37, 8;
	add.s32 	%r36, %r36, %r7;
	add.s64 	%rd53, %rd53, 64;
	setp.ne.s32 	%p6, %r37, 0;
	@%p6 bra 	$L__BB0_4;
$L__BB0_5:
	setp.eq.s32 	%p7, %r4, 0;
	@%p7 bra 	$L__BB0_13;
	and.b32  	%r13, %r19, 3;
	setp.lt.u32 	%p8, %r4, 4;
	@%p8 bra 	$L__BB0_8;
	mad.lo.s32 	%r29, %r39, %r18, %r1;
	mul.wide.s32 	%rd25, %r29, 8;
	add.s64 	%rd26, %rd2, %rd25;
	ld.global.f64 	%fd33, [%rd26];
	add.s32 	%r30, %r39, %r3;
	mul.wide.u32 	%rd27, %r30, 8;
	add.s64 	%rd28, %rd1, %rd27;
	ld.global.f64 	%fd34, [%rd28];
	fma.rn.f64 	%fd35, %fd33, %fd34, %fd53;
	st.global.f64 	[%rd3], %fd35;
	mul.wide.s32 	%rd29, %r18, 8;
	add.s64 	%rd30, %rd26, %rd29;
	ld.global.f64 	%fd36, [%rd30];
	cvt.u64.u32 	%rd31, %r3;
	cvt.u64.u32 	%rd32, %r39;
	add.s64 	%rd33, %rd32, %rd31;
	shl.b64 	%rd34, %rd33, 3;
	add.s64 	%rd35, %rd1, %rd34;
	ld.global.f64 	%fd37, [%rd35+8];
	fma.rn.f64 	%fd38, %fd36, %fd37, %fd35;
	st.global.f64 	[%rd3], %fd38;
	add.s64 	%rd36, %rd30, %rd29;
	ld.global.f64 	%fd39, [%rd36];
	ld.global.f64 	%fd40, [%rd35+16];
	fma.rn.f64 	%fd41, %fd39, %fd40, %fd38;
	st.global.f64 	[%rd3], %fd41;
	add.s64 	%rd37, %rd36, %rd29;
	ld.global.f64 	%fd42, [%rd37];
	ld.global.f64 	%fd43, [%rd35+24];
	fma.rn.f64 	%fd53, %fd42, %fd43, %fd41;
	st.global.f64 	[%rd3], %fd53;
	add.s32 	%r39, %r39, 4;
$L__BB0_8:
	setp.eq.s32 	%p9, %r13, 0;
	@%p9 bra 	$L__BB0_13;
	setp.eq.s32 	%p10, %r13, 1;
	@%p10 bra 	$L__BB0_11;
	mad.lo.s32 	%r31, %r39, %r18, %r1;
	mul.wide.s32 	%rd38, %r31, 8;
	add.s64 	%rd39, %rd2, %rd38;
	ld.global.f64 	%fd44, [%rd39];
	add.s32 	%r32, %r39, %r3;
	mul.wide.u32 	%rd40, %r32, 8;
	add.s64 	%rd41, %rd1, %rd40;
	ld.global.f64 	%fd45, [%rd41];
	fma.rn.f64 	%fd46, %fd44, %fd45, %fd53;
	st.global.f64 	[%rd3], %fd46;
	mul.wide.s32 	%rd42, %r18, 8;
	add.s64 	%rd43, %rd39, %rd42;
	ld.global.f64 	%fd47, [%rd43];
	cvt.u64.u32 	%rd44, %r3;
	cvt.u64.u32 	%rd45, %r39;
	add.s64 	%rd46, %rd45, %rd44;
	shl.b64 	%rd47, %rd46, 3;
	add.s64 	%rd48, %rd1, %rd47;
	ld.global.f64 	%fd48, [%rd48+8];
	fma.rn.f64 	%fd53, %fd47, %fd48, %fd46;
	st.global.f64 	[%rd3], %fd53;
	add.s32 	%r39, %r39, 2;
$L__BB0_11:
	and.b32  	%r33, %r19, 1;
	setp.eq.b32 	%p11, %r33, 1;
	not.pred 	%p12, %p11;
	@%p12 bra 	$L__BB0_13;
	mad.lo.s32 	%r34, %r39, %r18, %r1;
	mul.wide.s32 	%rd49, %r34, 8;
	add.s64 	%rd50, %rd2, %rd49;
	ld.global.f64 	%fd49, [%rd50];
	add.s32 	%r35, %r39, %r3;
	mul.wide.u32 	%rd51, %r35, 8;
	add.s64 	%rd52, %rd1, %rd51;
	ld.global.f64 	%fd50, [%rd52];
	fma.rn.f64 	%fd51, %fd49, %fd50, %fd53;
	st.global.f64 	[%rd3], %fd51;
$L__BB0_13:
	ret;

}
	// .globl	_Z14GPUMultKernelAPdS_S_iii
.visible .entry _Z14GPUMultKernelAPdS_S_iii(
	.param .u64 .ptr .align 1 _Z14GPUMultKernelAPdS_S_iii_param_0,
	.param .u64 .ptr .align 1 _Z14GPUMultKernelAPdS_S_iii_param_1,
	.param .u64 .ptr .align 1 _Z14GPUMultKernelAPdS_S_iii_param_2,
	.param .u32 _Z14GPUMultKernelAPdS_S_iii_param_3,
	.param .u32 _Z14GPUMultKernelAPdS_S_iii_param_4,
	.param .u32 _Z14GPUMultKernelAPdS_S_iii_param_5
)
{
	.reg .pred 	%p<13>;
	.reg .b32 	%r<41>;
	.reg .b64 	%rd<41>;
	.reg .b64 	%fd<56>;

	ld.param.u64 	%rd9, [_Z14GPUMultKernelAPdS_S_iii_param_0];
	ld.param.u64 	%rd10, [_Z14GPUMultKernelAPdS_S_iii_param_1];
	ld.param.u64 	%rd8, [_Z14GPUMultKernelAPdS_S_iii_param_2];
	ld.param.u32 	%r18, [_Z14GPUMultKernelAPdS_S_iii_param_3];
	ld.param.u32 	%r20, [_Z14GPUMultKernelAPdS_S_iii_param_4];
	ld.param.u32 	%r19, [_Z14GPUMultKernelAPdS_S_iii_param_5];
	cvta.to.global.u64 	%rd1, %rd10;
	cvta.to.global.u64 	%rd2, %rd9;
	mov.u32 	%r21, %ntid.x;
	mov.u32 	%r22, %ctaid.x;
	mov.u32 	%r23, %tid.x;
	mad.lo.s32 	%r1, %r21, %r22, %r23;
	mov.u32 	%r24, %ntid.y;
	mov.u32 	%r25, %ctaid.y;
	mov.u32 	%r26, %tid.y;
	mad.lo.s32 	%r2, %r24, %r25, %r26;
	setp.ge.s32 	%p1, %r1, %r18;
	setp.ge.s32 	%p2, %r2, %r20;
	or.pred  	%p3, %p1, %p2;
	@%p3 bra 	$L__BB1_13;
	cvta.to.global.u64 	%rd11, %rd8;
	mad.lo.s32 	%r27, %r18, %r2, %r1;
	mul.wide.s32 	%rd12, %r27, 8;
	add.s64 	%rd3, %rd11, %rd12;
	mov.b64 	%rd13, 0;
	st.global.u64 	[%rd3], %rd13;
	setp.lt.s32 	%p4, %r19, 1;
	@%p4 bra 	$L__BB1_13;
	mul.lo.s32 	%r3, %r19, %r1;
	mul.lo.s32 	%r4, %r19, %r2;
	and.b32  	%r5, %r19, 7;
	setp.lt.u32 	%p5, %r19, 8;
	mov.b32 	%r39, 0;
	mov.f64 	%fd53, 0d0000000000000000;
	@%p5 bra 	$L__BB1_5;
	and.b32  	%r39, %r19, 2147483640;
	neg.s32 	%r37, %r39;
	add.s64 	%rd4, %rd2, 32;
	mul.wide.u32 	%rd14, %r4, 8;
	add.s64 	%rd15, %rd14, %rd1;
	add.s64 	%rd40, %rd15, 32;
	mov.f64 	%fd53, 0d0000000000000000;
	mov.u32 	%r36, %r3;
$L__BB1_4:
	.pragma "nounroll";
	mul.wide.s32 	%rd16, %r36, 8;
	add.s64 	%rd17, %rd4, %rd16;
	ld.global.f64 	%fd10, [%rd17+-32];
	ld.global.f64 	%fd11, [%rd40+-32];
	fma.rn.f64 	%fd12, %fd10, %fd11, %fd53;
	st.global.f64 	[%rd3], %fd12;
	ld.global.f64 	%fd13, [%rd17+-24];
	ld.global.f64 	%fd14, [%rd40+-24];
	fma.rn.f64 	%fd15, %fd13, %fd14, %fd12;
	st.global.f64 	[%rd3], %fd15;
	ld.global.f64 	%fd16, [%rd17+-16];
	ld.global.f64 	%fd17, [%rd40+-16];
	fma.rn.f64 	%fd18, %fd16, %fd17, %fd15;
	st.global.f64 	[%rd3], %fd18;
	ld.global.f64 	%fd19, [%rd17+-8];
	ld.global.f64 	%fd20, [%rd40+-8];
	fma.rn.f64 	%fd21, %fd19, %fd20, %fd18;
	st.global.f64 	[%rd3], %fd21;
	ld.global.f64 	%fd22, [%rd17];
	ld.global.f64 	%fd23, [%rd40];
	fma.rn.f64 	%fd24, %fd22, %fd23, %fd21;
	st.global.f64 	[%rd3], %fd24;
	ld.global.f64 	%fd25, [%rd17+8];
	ld.global.f64 	%fd26, [%rd40+8];
	fma.rn.f64 	%fd27, %fd25, %fd26, %fd24;
	st.global.f64 	[%rd3], %fd27;
	ld.global.f64 	%fd28, [%rd17+16];
	ld.global.f64 	%fd29, [%rd40+16];
	fma.rn.f64 	%fd30, %fd28, %fd29, %fd27;
	st.global.f64 	[%rd3], %fd30;
	ld.global.f64 	%fd31, [%rd17+24];
	ld.global.f64 	%fd32, [%rd40+24];
	fma.rn.f64 	%fd53, %fd31, %fd32, %fd30;
	st.global.f64 	[%rd3], %fd53;
	add.s32 	%r37, %r37, 8;
	add.s32 	%r36, %r36, 8;
	add.s64 	%rd40, %rd40, 64;
	setp.ne.s32 	%p6, %r37, 0;
	@%p6 bra 	$L__BB1_4;
$L__BB1_5:
	setp.eq.s32 	%p7, %r5, 0;
	@%p7 bra 	$L__BB1_13;
	and.b32  	%r13, %r19, 3;
	setp.lt.u32 	%p8, %r5, 4;
	@%p8 bra 	$L__BB1_8;
	add.s32 	%r29, %r39, %r3;
	mul.wide.s32 	%rd18, %r29, 8;
	add.s64 	%rd19, %rd2, %rd18;
	ld.global.f64 	%fd33, [%rd19];
	add.s32 	%r30, %r39, %r4;
	mul.wide.u32 	%rd20, %r30, 8;
	add.s64 	%rd21, %rd1, %rd20;
	ld.global.f64 	%fd34, [%rd21];
	fma.rn.f64 	%fd35, %fd33, %fd34, %fd53;
	st.global.f64 	[%rd3], %fd35;
	ld.global.f64 	%fd36, [%rd19+8];
	cvt.u64.u32 	%rd22, %r4;
	cvt.u64.u32 	%rd23, %r39;
	add.s64 	%rd24, %rd23, %rd22;
	shl.b64 	%rd25, %rd24, 3;
	add.s64 	%rd26, %rd1, %rd25;
	ld.global.f64 	%fd37, [%rd26+8];
	fma.rn.f64 	%fd38, %fd36, %fd37, %fd35;
	st.global.f64 	[%rd3], %fd38;
	ld.global.f64 	%fd39, [%rd19+16];
	ld.global.f64 	%fd40, [%rd26+16];
	fma.rn.f64 	%fd41, %fd39, %fd40, %fd38;
	st.global.f64 	[%rd3], %fd41;
	ld.global.f64 	%fd42, [%rd19+24];
	ld.global.f64 	%fd43, [%rd26+24];
	fma.rn.f64 	%fd53, %fd42, %fd43, %fd41;
	st.global.f64 	[%rd3], %fd53;
	add.s32 	%r39, %r39, 4;
$L__BB1_8:
	setp.eq.s32 	%p9, %r13, 0;
	@%p9 bra 	$L__BB1_13;
	setp.eq.s32 	%p10, %r13, 1;
	@%p10 bra 	$L__BB1_11;
	add.s32 	%r31, %r39, %r3;
	mul.wide.s32 	%rd27, %r31, 8;
	add.s64 	%rd28, %rd2, %rd27;
	ld.global.f64 	%fd44, [%rd28];
	add.s32 	%r32, %r39, %r4;
	mul.wide.u32 	%rd29, %r32, 8;
	add.s64 	%rd30, %rd1, %rd29;
	ld.global.f64 	%fd45, [%rd30];
	fma.rn.f64 	%fd46, %fd44, %fd45, %fd53;
	st.global.f64 	[%rd3], %fd46;
	ld.global.f64 	%fd47, [%rd28+8];
	cvt.u64.u32 	%rd31, %r4;
	cvt.u64.u32 	%rd32, %r39;
	add.s64 	%rd33, %rd32, %rd31;
	shl.b64 	%rd34, %rd33, 3;
	add.s64 	%rd35, %rd1, %rd34;
	ld.global.f64 	%fd48, [%rd35+8];
	fma.rn.f64 	%fd53, %fd47, %fd48, %fd46;
	st.global.f64 	[%rd3], %fd53;
	add.s32 	%r39, %r39, 2;
$L__BB1_11:
	and.b32  	%r33, %r19, 1;
	setp.eq.b32 	%p11, %r33, 1;
	not.pred 	%p12, %p11;
	@%p12 bra 	$L__BB1_13;
	add.s32 	%r34, %r39, %r3;
	mul.wide.s32 	%rd36, %r34, 8;
	add.s64 	%rd37, %rd2, %rd36;
	ld.global.f64 	%fd49, [%rd37];
	add.s32 	%r35, %r39, %r4;
	mul.wide.u32 	%rd38, %r35, 8;
	add.s64 	%rd39, %rd1, %rd38;
	ld.global.f64 	%fd50, [%rd39];
	fma.rn.f64 	%fd51, %fd49, %fd50, %fd53;
	st.global.f64 	[%rd3], %fd51;
$L__BB1_13:
	ret;

}
	// .globl	_Z14GPUMultKernelBPdS_S_iii
.visible .entry _Z14GPUMultKernelBPdS_S_iii(
	.param .u64 .ptr .align 1 _Z14GPUMultKernelBPdS_S_iii_param_0,
	.param .u64 .ptr .align 1 _Z14GPUMultKernelBPdS_S_iii_param_1,
	.param .u64 .ptr .align 1 _Z14GPUMultKernelBPdS_S_iii_param_2,
	.param .u32 _Z14GPUMultKernelBPdS_S_iii_param_3,
	.param .u32 _Z14GPUMultKernelBPdS_S_iii_param_4,
	.param .u32 _Z14GPUMultKernelBPdS_S_iii_param_5
)
{
	.reg .pred 	%p<13>;
	.reg .b32 	%r<44>;
	.reg .b64 	%rd<54>;
	.reg .b64 	%fd<56>;

	ld.param.u64 	%rd5, [_Z14GPUMultKernelBPdS_S_iii_param_0];
	ld.param.u64 	%rd6, [_Z14GPUMultKernelBPdS_S_iii_param_1];
	ld.param.u64 	%rd4, [_Z14GPUMultKernelBPdS_S_iii_param_2];
	ld.param.u32 	%r18, [_Z14GPUMultKernelBPdS_S_iii_param_3];
	ld.param.u32 	%r19, [_Z14GPUMultKernelBPdS_S_iii_param_4];
	ld.param.u32 	%r20, [_Z14GPUMultKernelBPdS_S_iii_param_5];
	cvta.to.global.u64 	%rd1, %rd6;
	cvta.to.global.u64 	%rd2, %rd5;
	mov.u32 	%r21, %ntid.x;
	mov.u32 	%r22, %ctaid.x;
	mov.u32 	%r23, %tid.x;
	mad.lo.s32 	%r1, %r21, %r22, %r23;
	mov.u32 	%r24, %ntid.y;
	mov.u32 	%r25, %ctaid.y;
	mov.u32 	%r26, %tid.y;
	mad.lo.s32 	%r2, %r24, %r25, %r26;
	setp.ge.s32 	%p1, %r1, %r18;
	setp.ge.s32 	%p2, %r2, %r19;
	or.pred  	%p3, %p1, %p2;
	@%p3 bra 	$L__BB2_13;
	cvta.to.global.u64 	%rd7, %rd4;
	mad.lo.s32 	%r27, %r18, %r2, %r1;
	mul.wide.s32 	%rd8, %r27, 8;
	add.s64 	%rd3, %rd7, %rd8;
	mov.b64 	%rd9, 0;
	st.global.u64 	[%rd3], %rd9;
	setp.lt.s32 	%p4, %r20, 1;
	@%p4 bra 	$L__BB2_13;
	and.b32  	%r3, %r20, 7;
	setp.lt.u32 	%p5, %r20, 8;
	mov.b32 	%r42, 0;
	mov.f64 	%fd53, 0d0000000000000000;
	@%p5 bra 	$L__BB2_5;
	and.b32  	%r42, %r20, 2147483640;
	neg.s32 	%r40, %r42;
	mov.f64 	%fd53, 0d0000000000000000;
	mul.wide.s32 	%rd14, %r18, 8;
	mul.wide.s32 	%rd16, %r19, 8;
	shl.b32 	%r29, %r19, 3;
	mov.u32 	%r38, %r1;
	mov.u32 	%r39, %r2;
$L__BB2_4:
	.pragma "nounroll";
	mul.wide.s32 	%rd10, %r38, 8;
	add.s64 	%rd11, %rd2, %rd10;
	ld.global.f64 	%fd10, [%rd11];
	mul.wide.s32 	%rd12, %r39, 8;
	add.s64 	%rd13, %rd1, %rd12;
	ld.global.f64 	%fd11, [%rd13];
	fma.rn.f64 	%fd12, %fd10, %fd11, %fd53;
	st.global.f64 	[%rd3], %fd12;
	add.s64 	%rd15, %rd11, %rd14;
	ld.global.f64 	%fd13, [%rd15];
	add.s64 	%rd17, %rd13, %rd16;
	ld.global.f64 	%fd14, [%rd17];
	fma.rn.f64 	%fd15, %fd13, %fd14, %fd12;
	st.global.f64 	[%rd3], %fd15;
	add.s64 	%rd18, %rd15, %rd14;
	ld.global.f64 	%fd16, [%rd18];
	add.s64 	%rd19, %rd17, %rd16;
	ld.global.f64 	%fd17, [%rd19];
	fma.rn.f64 	%fd18, %fd16, %fd17, %fd15;
	st.global.f64 	[%rd3], %fd18;
	add.s64 	%rd20, %rd18, %rd14;
	ld.global.f64 	%fd19, [%rd20];
	add.s64 	%rd21, %rd19, %rd16;
	ld.global.f64 	%fd20, [%rd21];
	fma.rn.f64 	%fd21, %fd19, %fd20, %fd18;
	st.global.f64 	[%rd3], %fd21;
	add.s64 	%rd22, %rd20, %rd14;
	ld.global.f64 	%fd22, [%rd22];
	add.s64 	%rd23, %rd21, %rd16;
	ld.global.f64 	%fd23, [%rd23];
	fma.rn.f64 	%fd24, %fd22, %fd23, %fd21;
	st.global.f64 	[%rd3], %fd24;
	add.s64 	%rd24, %rd22, %rd14;
	ld.global.f64 	%fd25, [%rd24];
	add.s64 	%rd25, %rd23, %rd16;
	ld.global.f64 	%fd26, [%rd25];
	fma.rn.f64 	%fd27, %fd25, %fd26, %fd24;
	st.global.f64 	[%rd3], %fd27;
	add.s64 	%rd26, %rd24, %rd14;
	ld.global.f64 	%fd28, [%rd26];
	add.s64 	%rd27, %rd25, %rd16;
	ld.global.f64 	%fd29, [%rd27];
	fma.rn.f64 	%fd30, %fd28, %fd29, %fd27;
	st.global.f64 	[%rd3], %fd30;
	add.s64 	%rd28, %rd26, %rd14;
	ld.global.f64 	%fd31, [%rd28];
	add.s64 	%rd29, %rd27, %rd16;
	ld.global.f64 	%fd32, [%rd29];
	fma.rn.f64 	%fd53, %fd31, %fd32, %fd30;
	st.global.f64 	[%rd3], %fd53;
	add.s32 	%r40, %r40, 8;
	add.s32 	%r39, %r39, %r29;
	shl.b32 	%r30, %r18, 3;
	add.s32 	%r38, %r38, %r30;
	setp.ne.s32 	%p6, %r40, 0;
	@%p6 bra 	$L__BB2_4;
$L__BB2_5:
	setp.eq.s32 	%p7, %r3, 0;
	@%p7 bra 	$L__BB2_13;
	and.b32  	%r13, %r20, 3;
	setp.lt.u32 	%p8, %r3, 4;
	@%p8 bra 	$L__BB2_8;
	mad.lo.s32 	%r31, %r42, %r18, %r1;
	mul.wide.s32 	%rd30, %r31, 8;
	add.s64 	%rd31, %rd2, %rd30;
	ld.global.f64 	%fd33, [%rd31];
	mad.lo.s32 	%r32, %r42, %r19, %r2;
	mul.wide.s32 	%rd32, %r32, 8;
	add.s64 	%rd33, %rd1, %rd32;
	ld.global.f64 	%fd34, [%rd33];
	fma.rn.f64 	%fd35, %fd33, %fd34, %fd53;
	st.global.f64 	[%rd3], %fd35;
	mul.wide.s32 	%rd34, %r18, 8;
	add.s64 	%rd35, %rd31, %rd34;
	ld.global.f64 	%fd36, [%rd35];
	mul.wide.s32 	%rd36, %r19, 8;
	add.s64 	%rd37, %rd33, %rd36;
	ld.global.f64 	%fd37, [%rd37];
	fma.rn.f64 	%fd38, %fd36, %fd37, %fd35;
	st.global.f64 	[%rd3], %fd38;
	add.s64 	%rd38, %rd35, %rd34;
	ld.global.f64 	%fd39, [%rd38];
	add.s64 	%rd39, %rd37, %rd36;
	ld.global.f64 	%fd40, [%rd39];
	fma.rn.f64 	%fd41, %fd39, %fd40, %fd38;
	st.global.f64 	[%rd3], %fd41;
	add.s64 	%rd40, %rd38, %rd34;
	ld.global.f64 	%fd42, [%rd40];
	add.s64 	%rd41, %rd39, %rd36;
	ld.global.f64 	%fd43, [%rd41];
	fma.rn.f64 	%fd53, %fd42, %fd43, %fd41;
	st.global.f64 	[%rd3], %fd53;
	add.s32 	%r42, %r42, 4;
$L__BB2_8:
	setp.eq.s32 	%p9, %r13, 0;
	@%p9 bra 	$L__BB2_13;
	setp.eq.s32 	%p10, %r13, 1;
	@%p10 bra 	$L__BB2_11;
	mad.lo.s32 	%r33, %r42, %r18, %r1;
	mul.wide.s32 	%rd42, %r33, 8;
	add.s64 	%rd43, %rd2, %rd42;
	ld.global.f64 	%fd44, [%rd43];
	mad.lo.s32 	%r34, %r42, %r19, %r2;
	mul.wide.s32 	%rd44, %r34, 8;
	add.s64 	%rd45, %rd1, %rd44;
	ld.global.f64 	%fd45, [%rd45];
	fma.rn.f64 	%fd46, %fd44, %fd45, %fd53;
	st.global.f64 	[%rd3], %fd46;
	mul.wide.s32 	%rd46, %r18, 8;
	add.s64 	%rd47, %rd43, %rd46;
	ld.global.f64 	%fd47, [%rd47];
	mul.wide.s32 	%rd48, %r19, 8;
	add.s64 	%rd49, %rd45, %rd48;
	ld.global.f64 	%fd48, [%rd49];
	fma.rn.f64 	%fd53, %fd47, %fd48, %fd46;
	st.global.f64 	[%rd3], %fd53;
	add.s32 	%r42, %r42, 2;
$L__BB2_11:
	and.b32  	%r35, %r20, 1;
	setp.eq.b32 	%p11, %r35, 1;
	not.pred 	%p12, %p11;
	@%p12 bra 	$L__BB2_13;
	mad.lo.s32 	%r36, %r42, %r18, %r1;
	mul.wide.s32 	%rd50, %r36, 8;
	add.s64 	%rd51, %rd2, %rd50;
	ld.global.f64 	%fd49, [%rd51];
	mad.lo.s32 	%r37, %r42, %r19, %r2;
	mul.wide.s32 	%rd52, %r37, 8;
	add.s64 	%rd53, %rd1, %rd52;
	ld.global.f64 	%fd50, [%rd53];
	fma.rn.f64 	%fd51, %fd49, %fd50, %fd53;
	st.global.f64 	[%rd3], %fd51;
$L__BB2_13:
	ret;

}
	// .globl	_Z15GPUMultKernelABPdS_S_iii
.visible .entry _Z15GPUMultKernelABPdS_S_iii(
	.param .u64 .ptr .align 1 _Z15GPUMultKernelABPdS_S_iii_param_0,
	.param .u64 .ptr .align 1 _Z15GPUMultKernelABPdS_S_iii_param_1,
	.param .u64 .ptr .align 1 _Z15GPUMultKernelABPdS_S_iii_param_2,
	.param .u32 _Z15GPUMultKernelABPdS_S_iii_param_3,
	.param .u32 _Z15GPUMultKernelABPdS_S_iii_param_4,
	.param .u32 _Z15GPUMultKernelABPdS_S_iii_param_5
)
{
	.reg .pred 	%p<13>;
	.reg .b32 	%r<44>;
	.reg .b64 	%rd<41>;
	.reg .b64 	%fd<56>;

	ld.param.u64 	%rd6, [_Z15GPUMultKernelABPdS_S_iii_param_0];
	ld.param.u64 	%rd7, [_Z15GPUMultKernelABPdS_S_iii_param_1];
	ld.param.u64 	%rd5, [_Z15GPUMultKernelABPdS_S_iii_param_2];
	ld.param.u32 	%r20, [_Z15GPUMultKernelABPdS_S_iii_param_3];
	ld.param.u32 	%r21, [_Z15GPUMultKernelABPdS_S_iii_param_4];
	ld.param.u32 	%r22, [_Z15GPUMultKernelABPdS_S_iii_param_5];
	cvta.to.global.u64 	%rd1, %rd7;
	cvta.to.global.u64 	%rd2, %rd6;
	mov.u32 	%r23, %ntid.x;
	mov.u32 	%r24, %ctaid.x;
	mov.u32 	%r25, %tid.x;
	mad.lo.s32 	%r1, %r23, %r24, %r25;
	mov.u32 	%r26, %ntid.y;
	mov.u32 	%r27, %ctaid.y;
	mov.u32 	%r28, %tid.y;
	mad.lo.s32 	%r2, %r26, %r27, %r28;
	setp.ge.s32 	%p1, %r1, %r20;
	setp.ge.s32 	%p2, %r2, %r21;
	or.pred  	%p3, %p1, %p2;
	@%p3 bra 	$L__BB3_13;
	cvta.to.global.u64 	%rd8, %rd5;
	mad.lo.s32 	%r29, %r20, %r2, %r1;
	mul.wide.s32 	%rd9, %r29, 8;
	add.s64 	%rd3, %rd8, %rd9;
	mov.b64 	%rd10, 0;
	st.global.u64 	[%rd3], %rd10;
	setp.lt.s32 	%p4, %r22, 1;
	@%p4 bra 	$L__BB3_13;
	mul.lo.s32 	%r3, %r22, %r1;
	and.b32  	%r4, %r22, 7;
	setp.lt.u32 	%p5, %r22, 8;
	mov.b32 	%r42, 0;
	mov.f64 	%fd53, 0d0000000000000000;
	@%p5 bra 	$L__BB3_5;
	and.b32  	%r42, %r22, 2147483640;
	neg.s32 	%r40, %r42;
	shl.b32 	%r7, %r21, 3;
	add.s64 	%rd4, %rd2, 32;
	mov.f64 	%fd53, 0d0000000000000000;
	mul.wide.s32 	%rd15, %r21, 8;
	mov.u32 	%r38, %r3;
	mov.u32 	%r39, %r2;
$L__BB3_4:
	.pragma "nounroll";
	mul.wide.s32 	%rd11, %r38, 8;
	add.s64 	%rd12, %rd4, %rd11;
	ld.global.f64 	%fd10, [%rd12+-32];
	mul.wide.s32 	%rd13, %r39, 8;
	add.s64 	%rd14, %rd1, %rd13;
	ld.global.f64 	%fd11, [%rd14];
	fma.rn.f64 	%fd12, %fd10, %fd11, %fd53;
	st.global.f64 	[%rd3], %fd12;
	ld.global.f64 	%fd13, [%rd12+-24];
	add.s64 	%rd16, %rd14, %rd15;
	ld.global.f64 	%fd14, [%rd16];
	fma.rn.f64 	%fd15, %fd13, %fd14, %fd12;
	st.global.f64 	[%rd3], %fd15;
	ld.global.f64 	%fd16, [%rd12+-16];
	add.s64 	%rd17, %rd16, %rd15;
	ld.global.f64 	%fd17, [%rd17];
	fma.rn.f64 	%fd18, %fd16, %fd17, %fd15;
	st.global.f64 	[%rd3], %fd18;
	ld.global.f64 	%fd19, [%rd12+-8];
	add.s64 	%rd18, %rd17, %rd15;
	ld.global.f64 	%fd20, [%rd18];
	fma.rn.f64 	%fd21, %fd19, %fd20, %fd18;
	st.global.f64 	[%rd3], %fd21;
	ld.global.f64 	%fd22, [%rd12];
	add.s64 	%rd19, %rd18, %rd15;
	ld.global.f64 	%fd23, [%rd19];
	fma.rn.f64 	%fd24, %fd22, %fd23, %fd21;
	st.global.f64 	[%rd3], %fd24;
	ld.global.f64 	%fd25, [%rd12+8];
	add.s64 	%rd20, %rd19, %rd15;
	ld.global.f64 	%fd26, [%rd20];
	fma.rn.f64 	%fd27, %fd25, %fd26, %fd24;
	st.global.f64 	[%rd3], %fd27;
	ld.global.f64 	%fd28, [%rd12+16];
	add.s64 	%rd21, %rd20, %rd15;
	ld.global.f64 	%fd29, [%rd21];
	fma.rn.f64 	%fd30, %fd28, %fd29, %fd27;
	st.global.f64 	[%rd3], %fd30;
	ld.global.f64 	%fd31, [%rd12+24];
	add.s64 	%rd22, %rd21, %rd15;
	ld.global.f64 	%fd32, [%rd22];
	fma.rn.f64 	%fd53, %fd31, %fd32, %fd30;
	st.global.f64 	[%rd3], %fd53;
	add.s32 	%r40, %r40, 8;
	add.s32 	%r39, %r39, %r7;
	add.s32 	%r38, %r38, 8;
	setp.ne.s32 	%p6, %r40, 0;
	@%p6 bra 	$L__BB3_4;
$L__BB3_5:
	setp.eq.s32 	%p7, %r4, 0;
	@%p7 bra 	$L__BB3_13;
	and.b32  	%r15, %r22, 3;
	setp.lt.u32 	%p8, %r4, 4;
	@%p8 bra 	$L__BB3_8;
	add.s32 	%r31, %r42, %r3;
	mul.wide.s32 	%rd23, %r31, 8;
	add.s64 	%rd24, %rd2, %rd23;
	ld.global.f64 	%fd33, [%rd24];
	mad.lo.s32 	%r32, %r42, %r21, %r2;
	mul.wide.s32 	%rd25, %r32, 8;
	add.s64 	%rd26, %rd1, %rd25;
	ld.global.f64 	%fd34, [%rd26];
	fma.rn.f64 	%fd35, %fd33, %fd34, %fd53;
	st.global.f64 	[%rd3], %fd35;
	ld.global.f64 	%fd36, [%rd24+8];
	mul.wide.s32 	%rd27, %r21, 8;
	add.s64 	%rd28, %rd26, %rd27;
	ld.global.f64 	%fd37, [%rd28];
	fma.rn.f64 	%fd38, %fd36, %fd37, %fd35;
	st.global.f64 	[%rd3], %fd38;
	ld.global.f64 	%fd39, [%rd24+16];
	add.s64 	%rd29, %rd28, %rd27;
	ld.global.f64 	%fd40, [%rd29];
	fma.rn.f64 	%fd41, %fd39, %fd40, %fd38;
	st.global.f64 	[%rd3], %fd41;
	ld.global.f64 	%fd42, [%rd24+24];
	add.s64 	%rd30, %rd29, %rd27;
	ld.global.f64 	%fd43, [%rd30];
	fma.rn.f64 	%fd53, %fd42, %fd43, %fd41;
	st.global.f64 	[%rd3], %fd53;
	add.s32 	%r42, %r42, 4;
$L__BB3_8:
	setp.eq.s32 	%p9, %r15, 0;
	@%p9 bra 	$L__BB3_13;
	setp.eq.s32 	%p10, %r15, 1;
	@%p10 bra 	$L__BB3_11;
	add.s32 	%r33, %r42, %r3;
	mul.wide.s32 	%rd31, %r33, 8;
	add.s64 	%rd32, %rd2, %rd31;
	ld.global.f64 	%fd44, [%rd32];
	mad.lo.s32 	%r34, %r42, %r21, %r2;
	mul.wide.s32 	%rd33, %r34, 8;
	add.s64 	%rd34, %rd1, %rd33;
	ld.global.f64 	%fd45, [%rd34];
	fma.rn.f64 	%fd46, %fd44, %fd45, %fd53;
	st.global.f64 	[%rd3], %fd46;
	ld.global.f64 	%fd47, [%rd32+8];
	mul.wide.s32 	%rd35, %r21, 8;
	add.s64 	%rd36, %rd34, %rd35;
	ld.global.f64 	%fd48, [%rd36];
	fma.rn.f64 	%fd53, %fd47, %fd48, %fd46;
	st.global.f64 	[%rd3], %fd53;
	add.s32 	%r42, %r42, 2;
$L__BB3_11:
	and.b32  	%r35, %r22, 1;
	setp.eq.b32 	%p11, %r35, 1;
	not.pred 	%p12, %p11;
	@%p12 bra 	$L__BB3_13;
	add.s32 	%r36, %r42, %r3;
	mul.wide.s32 	%rd37, %r36, 8;
	add.s64 	%rd38, %rd2, %rd37;
	ld.global.f64 	%fd49, [%rd38];
	mad.lo.s32 	%r37, %r42, %r21, %r2;
	mul.wide.s32 	%rd39, %r37, 8;
	add.s64 	%rd40, %rd1, %rd39;
	ld.global.f64 	%fd50, [%rd40];
	fma.rn.f64 	%fd51, %fd49, %fd50, %fd53;
	st.global.f64 	[%rd3], %fd51;
$L__BB3_13:
	ret;

}
	// .globl	_Z12GPUTransposePdS_ii
.visible .entry _Z12GPUTransposePdS_ii(
	.param .u64 .ptr .align 1 _Z12GPUTransposePdS_ii_param_0,
	.param .u64 .ptr .align 1 _Z12GPUTransposePdS_ii_param_1,
	.param .u32 _Z12GPUTransposePdS_ii_param_2,
	.param .u32 _Z12GPUTransposePdS_ii_param_3
)
{
	.reg .pred 	%p<4>;
	.reg .b32 	%r<13>;
	.reg .b64 	%rd<9>;
	.reg .b64 	%fd<2>;

	ld.param.u64 	%rd1, [_Z12GPUTransposePdS_ii_param_0];
	ld.param.u64 	%rd2, [_Z12GPUTransposePdS_ii_param_1];
	ld.param.u32 	%r3, [_Z12GPUTransposePdS_ii_param_2];
	ld.param.u32 	%r4, [_Z12GPUTransposePdS_ii_param_3];
	mov.u32 	%r5, %ntid.x;
	mov.u32 	%r6, %ctaid.x;
	mov.u32 	%r7, %tid.x;
	mad.lo.s32 	%r1, %r5, %r6, %r7;
	mov.u32 	%r8, %ntid.y;
	mov.u32 	%r9, %ctaid.y;
	mov.u32 	%r10, %tid.y;
	mad.lo.s32 	%r2, %r8, %r9, %r10;
	setp.ge.s32 	%p1, %r1, %r4;
	setp.ge.s32 	%p2, %r2, %r3;
	or.pred  	%p3, %p2, %p1;
	@%p3 bra 	$L__BB4_2;
	cvta.to.global.u64 	%rd3, %rd1;
	cvta.to.global.u64 	%rd4, %rd2;
	mad.lo.s32 	%r11, %r3, %r1, %r2;
	mul.wide.s32 	%rd5, %r11, 8;
	add.s64 	%rd6, %rd3, %rd5;
	ld.global.f64 	%fd1, [%rd6];
	mad.lo.s32 	%r12, %r4, %r2, %r1;
	mul.wide.s32 	%rd7, %r12, 8;
	add.s64 	%rd8, %rd4, %rd7;
	st.global.f64 	[%rd8], %fd1;
$L__BB4_2:
	ret;

}
	// .globl	_Z10GPUSigmoidPdS_l
.visible .entry _Z10GPUSigmoidPdS_l(
	.param .u64 .ptr .align 1 _Z10GPUSigmoidPdS_l_param_0,
	.param .u64 .ptr .align 1 _Z10GPUSigmoidPdS_l_param_1,
	.param .u64 _Z10GPUSigmoidPdS_l_param_2
)
{
	.reg .pred 	%p<5>;
	.reg .b32 	%r<20>;
	.reg .b32 	%f<3>;
	.reg .b64 	%rd<11>;
	.reg .b64 	%fd<30>;

	ld.param.u64 	%rd2, [_Z10GPUSigmoidPdS_l_param_0];
	ld.param.u64 	%rd3, [_Z10GPUSigmoidPdS_l_param_1];
	ld.param.u64 	%rd4, [_Z10GPUSigmoidPdS_l_param_2];
	mov.u32 	%r4, %ntid.x;
	mov.u32 	%r5, %ctaid.x;
	mov.u32 	%r6, %tid.x;
	mad.lo.s32 	%r7, %r4, %r5, %r6;
	cvt.s64.s32 	%rd1, %r7;
	setp.le.s64 	%p1, %rd4, %rd1;
	@%p1 bra 	$L__BB5_5;
	cvta.to.global.u64 	%rd5, %rd2;
	shl.b64 	%rd6, %rd1, 3;
	add.s64 	%rd7, %rd5, %rd6;
	ld.global.f64 	%fd1, [%rd7];
	neg.f64 	%fd6, %fd1;
	fma.rn.f64 	%fd7, %fd1, 0dBFF71547652B82FE, 0d4338000000000000;
	{
	.reg .b32 %temp; 
	mov.b64 	{%r1, %temp}, %fd7;
	}
	mov.f64 	%fd8, 0dC338000000000000;
	add.rn.f64 	%fd9, %fd7, %fd8;
	fma.rn.f64 	%fd10, %fd9, 0dBFE62E42FEFA39EF, %fd6;
	fma.rn.f64 	%fd11, %fd9, 0dBC7ABC9E3B39803F, %fd10;
	fma.rn.f64 	%fd12, %fd11, 0d3E5ADE1569CE2BDF, 0d3E928AF3FCA213EA;
	fma.rn.f64 	%fd13, %fd12, %fd11, 0d3EC71DEE62401315;
	fma.rn.f64 	%fd14, %fd13, %fd11, 0d3EFA01997C89EB71;
	fma.rn.f64 	%fd15, %fd14, %fd11, 0d3F2A01A014761F65;
	fma.rn.f64 	%fd16, %fd15, %fd11, 0d3F56C16C1852B7AF;
	fma.rn.f64 	%fd17, %fd16, %fd11, 0d3F81111111122322;
	fma.rn.f64 	%fd18, %fd17, %fd11, 0d3FA55555555502A1;
	fma.rn.f64 	%fd19, %fd18, %fd11, 0d3FC5555555555511;
	fma.rn.f64 	%fd20, %fd19, %fd11, 0d3FE000000000000B;
	fma.rn.f64 	%fd21, %fd20, %fd11, 0d3FF0000000000000;
	fma.rn.f64 	%fd22, %fd21, %fd11, 0d3FF0000000000000;
	{
	.reg .b32 %temp; 
	mov.b64 	{%r2, %temp}, %fd22;
	}
	{
	.reg .b32 %temp; 
	mov.b64 	{%temp, %r3}, %fd22;
	}
	shl.b32 	%r8, %r1, 20;
	add.s32 	%r9, %r8, %r3;
	mov.b64 	%fd29, {%r2, %r9};
	{
	.reg .b32 %temp; 
	mov.b64 	{%temp, %r10}, %fd6;
	}
	mov.b32 	%f2, %r10;
	abs.f32 	%f1, %f2;
	setp.lt.f32 	%p2, %f1, 0f4086232B;
	@%p2 bra 	$L__BB5_4;
	setp.gt.f64 	%p3, %fd1, 0d0000000000000000;
	mov.f64 	%fd23, 0d7FF0000000000000;
	sub.f64 	%fd24, %fd23, %fd1;
	selp.f64 	%fd29, 0d0000000000000000, %fd24, %p3;
	setp.geu.f32 	%p4, %f1, 0f40874800;
	@%p4 bra 	$L__BB5_4;
	shr.u32 	%r11, %r1, 31;
	add.s32 	%r12, %r1, %r11;
	shr.s32 	%r13, %r12, 1;
	shl.b32 	%r14, %r13, 20;
	add.s32 	%r15, %r3, %r14;
	mov.b64 	%fd25, {%r2, %r15};
	sub.s32 	%r16, %r1, %r13;
	shl.b32 	%r17, %r16, 20;
	add.s32 	%r18, %r17, 1072693248;
	mov.b32 	%r19, 0;
	mov.b64 	%fd26, {%r19, %r18};
	mul.f64 	%fd29, %fd26, %fd25;
$L__BB5_4:
	add.f64 	%fd27, %fd29, 0d3FF0000000000000;
	rcp.rn.f64 	%fd28, %fd27;
	cvta.to.global.u64 	%rd8, %rd3;
	add.s64 	%rd10, %rd8, %rd6;
	st.global.f64 	[%rd10], %fd28;
$L__BB5_5:
	ret;

}
	// .globl	_Z22GPUSigmoidDifferentialPdS_l
.visible .entry _Z22GPUSigmoidDifferentialPdS_l(
	.param .u64 .ptr .align 1 _Z22GPUSigmoidDifferentialPdS_l_param_0,
	.param .u64 .ptr .align 1 _Z22GPUSigmoidDifferentialPdS_l_param_1,
	.param .u64 _Z22GPUSigmoidDifferentialPdS_l_param_2
)
{
	.reg .pred 	%p<2>;
	.reg .b32 	%r<5>;
	.reg .b64 	%rd<10>;
	.reg .b64 	%fd<5>;

	ld.param.u64 	%rd2, [_Z22GPUSigmoidDifferentialPdS_l_param_0];
	ld.param.u64 	%rd3, [_Z22GPUSigmoidDifferentialPdS_l_param_1];
	ld.param.u64 	%rd4, [_Z22GPUSigmoidDifferentialPdS_l_param_2];
	mov.u32 	%r1, %ntid.x;
	mov.u32 	%r2, %ctaid.x;
	mov.u32 	%r3, %tid.x;
	mad.lo.s32 	%r4, %r1, %r2, %r3;
	cvt.s64.s32 	%rd1, %r4;
	setp.le.s64 	%p1, %rd4, %rd1;
	@%p1 bra 	$L__BB6_2;
	cvta.to.global.u64 	%rd5, %rd2;
	cvta.to.global.u64 	%rd6, %rd3;
	shl.b64 	%rd7, %rd1, 3;
	add.s64 	%rd8, %rd5, %rd7;
	ld.global.f64 	%fd1, [%rd8];
	mov.f64 	%fd2, 0d3FF0000000000000;
	sub.f64 	%fd3, %fd2, %fd1;
	mul.f64 	%fd4, %fd1, %fd3;
	add.s64 	%rd9, %rd6, %rd7;
	st.global.f64 	[%rd9], %fd4;
$L__BB6_2:
	ret;

}
	// .globl	_Z11GPUAddConstPddS_l
.visible .entry _Z11GPUAddConstPddS_l(
	.param .u64 .ptr .align 1 _Z11GPUAddConstPddS_l_param_0,
	.param .f64 _Z11GPUAddConstPddS_l_param_1,
	.param .u64 .ptr .align 1 _Z11GPUAddConstPddS_l_param_2,
	.param .u64 _Z11GPUAddConstPddS_l_param_3
)
{
	.reg .pred 	%p<2>;
	.reg .b32 	%r<5>;
	.reg .b64 	%rd<10>;
	.reg .b64 	%fd<4>;

	ld.param.u64 	%rd2, [_Z11GPUAddConstPddS_l_param_0];
	ld.param.f64 	%fd1, [_Z11GPUAddConstPddS_l_param_1];
	ld.param.u64 	%rd3, [_Z11GPUAddConstPddS_l_param_2];
	ld.param.u64 	%rd4, [_Z11GPUAddConstPddS_l_param_3];
	mov.u32 	%r1, %ntid.x;
	mov.u32 	%r2, %ctaid.x;
	mov.u32 	%r3, %tid.x;
	mad.lo.s32 	%r4, %r1, %r2, %r3;
	cvt.s64.s32 	%rd1, %r4;
	setp.le.s64 	%p1, %rd4, %rd1;
	@%p1 bra 	$L__BB7_2;
	cvta.to.global.u64 	%rd5, %rd2;
	cvta.to.global.u64 	%rd6, %rd3;
	shl.b64 	%rd7, %rd1, 3;
	add.s64 	%rd8, %rd5, %rd7;
	ld.global.f64 	%fd2, [%rd8];
	add.f64 	%fd3, %fd1, %fd2;
	add.s64 	%rd9, %rd6, %rd7;
	st.global.f64 	[%rd9], %fd3;
$L__BB7_2:
	ret;

}
	// .globl	_Z17GPUElementwiseAddPdS_S_l
.visible .entry _Z17GPUElementwiseAddPdS_S_l(
	.param .u64 .ptr .align 1 _Z17GPUElementwiseAddPdS_S_l_param_0,
	.param .u64 .ptr .align 1 _Z17GPUElementwiseAddPdS_S_l_param_1,
	.param .u64 .ptr .align 1 _Z17GPUElementwiseAddPdS_S_l_param_2,
	.param .u64 _Z17GPUElementwiseAddPdS_S_l_param_3
)
{
	.reg .pred 	%p<2>;
	.reg .b32 	%r<5>;
	.reg .b64 	%rd<13>;
	.reg .b64 	%fd<4>;

	ld.param.u64 	%rd2, [_Z17GPUElementwiseAddPdS_S_l_param_0];
	ld.param.u64 	%rd3, [_Z17GPUElementwiseAddPdS_S_l_param_1];
	ld.param.u64 	%rd4, [_Z17GPUElementwiseAddPdS_S_l_param_2];
	ld.param.u64 	%rd5, [_Z17GPUElementwiseAddPdS_S_l_param_3];
	mov.u32 	%r1, %ntid.x;
	mov.u32 	%r2, %ctaid.x;
	mov.u32 	%r3, %tid.x;
	mad.lo.s32 	%r4, %r1, %r2, %r3;
	cvt.s64.s32 	%rd1, %r4;
	setp.le.s64 	%p1, %rd5, %rd1;
	@%p1 bra 	$L__BB8_2;
	cvta.to.global.u64 	%rd6, %rd2;
	cvta.to.global.u64 	%rd7, %rd3;
	cvta.to.global.u64 	%rd8, %rd4;
	shl.b64 	%rd9, %rd1, 3;
	add.s64 	%rd10, %rd6, %rd9;
	ld.global.f64 	%fd1, [%rd10];
	add.s64 	%rd11, %rd7, %rd9;
	ld.global.f64 	%fd2, [%rd11];
	add.f64 	%fd3, %fd1, %fd2;
	add.s64 	%rd12, %rd8, %rd9;
	st.global.f64 	[%rd12], %fd3;
$L__BB8_2:
	ret;

}
	// .globl	_Z12GPUAddAssignPdS_l
.visible .entry _Z12GPUAddAssignPdS_l(
	.param .u64 .ptr .align 1 _Z12GPUAddAssignPdS_l_param_0,
	.param .u64 .ptr .align 1 _Z12GPUAddAssignPdS_l_param_1,
	.param .u64 _Z12GPUAddAssignPdS_l_param_2
)
{
	.reg .pred 	%p<2>;
	.reg .b32 	%r<5>;
	.reg .b64 	%rd<10>;
	.reg .b64 	%fd<4>;

	ld.param.u64 	%rd2, [_Z12GPUAddAssignPdS_l_param_0];
	ld.param.u64 	%rd3, [_Z12GPUAddAssignPdS_l_param_1];
	ld.param.u64 	%rd4, [_Z12GPUAddAssignPdS_l_param_2];
	mov.u32 	%r1, %ntid.x;
	mov.u32 	%r2, %ctaid.x;
	mov.u32 	%r3, %tid.x;
	mad.lo.s32 	%r4, %r1, %r2, %r3;
	cvt.s64.s32 	%rd1, %r4;
	setp.le.s64 	%p1, %rd4, %rd1;
	@%p1 bra 	$L__BB9_2;
	cvta.to.global.u64 	%rd5, %rd3;
	cvta.to.global.u64 	%rd6, %rd2;
	shl.b64 	%rd7, %rd1, 3;
	add.s64 	%rd8, %rd5, %rd7;
	ld.global.f64 	%fd1, [%rd8];
	add.s64 	%rd9, %rd6, %rd7;
	ld.global.f64 	%fd2, [%rd9];
	add.f64 	%fd3, %fd1, %fd2;
	st.global.f64 	[%rd9], %fd3;
$L__BB9_2:
	ret;

}
	// .globl	_Z22GPUElementwiseSubtractPdS_S_l
.visible .entry _Z22GPUElementwiseSubtractPdS_S_l(
	.param .u64 .ptr .align 1 _Z22GPUElementwiseSubtractPdS_S_l_param_0,
	.param .u64 .ptr .align 1 _Z22GPUElementwiseSubtractPdS_S_l_param_1,
	.param .u64 .ptr .align 1 _Z22GPUElementwiseSubtractPdS_S_l_param_2,
	.param .u64 _Z22GPUElementwiseSubtractPdS_S_l_param_3
)
{
	.reg .pred 	%p<2>;
	.reg .b32 	%r<5>;
	.reg .b64 	%rd<13>;
	.reg .b64 	%fd<4>;

	ld.param.u64 	%rd2, [_Z22GPUElementwiseSubtractPdS_S_l_param_0];
	ld.param.u64 	%rd3, [_Z22GPUElementwiseSubtractPdS_S_l_param_1];
	ld.param.u64 	%rd4, [_Z22GPUElementwiseSubtractPdS_S_l_param_2];
	ld.param.u64 	%rd5, [_Z22GPUElementwiseSubtractPdS_S_l_param_3];
	mov.u32 	%r1, %ntid.x;
	mov.u32 	%r2, %ctaid.x;
	mov.u32 	%r3, %tid.x;
	mad.lo.s32 	%r4, %r1, %r2, %r3;
	cvt.s64.s32 	%rd1, %r4;
	setp.le.s64 	%p1, %rd5, %rd1;
	@%p1 bra 	$L__BB10_2;
	cvta.to.global.u64 	%rd6, %rd2;
	cvta.to.global.u64 	%rd7, %rd3;
	cvta.to.global.u64 	%rd8, %rd4;
	shl.b64 	%rd9, %rd1, 3;
	add.s64 	%rd10, %rd6, %rd9;
	ld.global.f64 	%fd1, [%rd10];
	add.s64 	%rd11, %rd7, %rd9;
	ld.global.f64 	%fd2, [%rd11];
	sub.f64 	%fd3, %fd1, %fd2;
	add.s64 	%rd12, %rd8, %rd9;
	st.global.f64 	[%rd12], %fd3;
$L__BB10_2:
	ret;

}
	// .globl	_Z17GPUSubtractAssignPdS_l
.visible .entry _Z17GPUSubtractAssignPdS_l(
	.param .u64 .ptr .align 1 _Z17GPUSubtractAssignPdS_l_param_0,
	.param .u64 .ptr .align 1 _Z17GPUSubtractAssignPdS_l_param_1,
	.param .u64 _Z17GPUSubtractAssignPdS_l_param_2
)
{
	.reg .pred 	%p<2>;
	.reg .b32 	%r<5>;
	.reg .b64 	%rd<10>;
	.reg .b64 	%fd<4>;

	ld.param.u64 	%rd2, [_Z17GPUSubtractAssignPdS_l_param_0];
	ld.param.u64 	%rd3, [_Z17GPUSubtractAssignPdS_l_param_1];
	ld.param.u64 	%rd4, [_Z17GPUSubtractAssignPdS_l_param_2];
	mov.u32 	%r1, %ntid.x;
	mov.u32 	%r2, %ctaid.x;
	mov.u32 	%r3, %tid.x;
	mad.lo.s32 	%r4, %r1, %r2, %r3;
	cvt.s64.s32 	%rd1, %r4;
	setp.le.s64 	%p1, %rd4, %rd1;
	@%p1 bra 	$L__BB11_2;
	cvta.to.global.u64 	%rd5, %rd3;
	cvta.to.global.u64 	%rd6, %rd2;
	shl.b64 	%rd7, %rd1, 3;
	add.s64 	%rd8, %rd5, %rd7;
	ld.global.f64 	%fd1, [%rd8];
	add.s64 	%rd9, %rd6, %rd7;
	ld.global.f64 	%fd2, [%rd9];
	sub.f64 	%fd3, %fd2, %fd1;
	st.global.f64 	[%rd9], %fd3;
$L__BB11_2:
	ret;

}
	// .globl	_Z22GPUElementWiseMultiplyPdS_S_l
.visible .entry _Z22GPUElementWiseMultiplyPdS_S_l(
	.param .u64 .ptr .align 1 _Z22GPUElementWiseMultiplyPdS_S_l_param_0,
	.param .u64 .ptr .align 1 _Z22GPUElementWiseMultiplyPdS_S_l_param_1,
	.param .u64 .ptr .align 1 _Z22GPUElementWiseMultiplyPdS_S_l_param_2,
	.param .u64 _Z22GPUElementWiseMultiplyPdS_S_l_param_3
)
{
	.reg .pred 	%p<2>;
	.reg .b32 	%r<5>;
	.reg .b64 	%rd<13>;
	.reg .b64 	%fd<4>;

	ld.param.u64 	%rd2, [_Z22GPUElementWiseMultiplyPdS_S_l_param_0];
	ld.param.u64 	%rd3, [_Z22GPUElementWiseMultiplyPdS_S_l_param_1];
	ld.param.u64 	%rd4, [_Z22GPUElementWiseMultiplyPdS_S_l_param_2];
	ld.param.u64 	%rd5, [_Z22GPUElementWiseMultiplyPdS_S_l_param_3];
	mov.u32 	%r1, %ntid.x;
	mov.u32 	%r2, %ctaid.x;
	mov.u32 	%r3, %tid.x;
	mad.lo.s32 	%r4, %r1, %r2, %r3;
	cvt.s64.s32 	%rd1, %r4;
	setp.le.s64 	%p1, %rd5, %rd1;
	@%p1 bra 	$L__BB12_2;
	cvta.to.global.u64 	%rd6, %rd2;
	cvta.to.global.u64 	%rd7, %rd3;
	cvta.to.global.u64 	%rd8, %rd4;
	shl.b64 	%rd9, %rd1, 3;
	add.s64 	%rd10, %rd6, %rd9;
	ld.global.f64 	%fd1, [%rd10];
	add.s64 	%rd11, %rd7, %rd9;
	ld.global.f64 	%fd2, [%rd11];
	mul.f64 	%fd3, %fd1, %fd2;
	add.s64 	%rd12, %rd8, %rd9;
	st.global.f64 	[%rd12], %fd3;
$L__BB12_2:
	ret;

}
	// .globl	_Z20GPUElementWiseDividePdS_S_l
.visible .entry _Z20GPUElementWiseDividePdS_S_l(
	.param .u64 .ptr .align 1 _Z20GPUElementWiseDividePdS_S_l_param_0,
	.param .u64 .ptr .align 1 _Z20GPUElementWiseDividePdS_S_l_param_1,
	.param .u64 .ptr .align 1 _Z20GPUElementWiseDividePdS_S_l_param_2,
	.param .u64 _Z20GPUElementWiseDividePdS_S_l_param_3
)
{
	.reg .pred 	%p<2>;
	.reg .b32 	%r<5>;
	.reg .b64 	%rd<13>;
	.reg .b64 	%fd<4>;

	ld.param.u64 	%rd2, [_Z20GPUElementWiseDividePdS_S_l_param_0];
	ld.param.u64 	%rd3, [_Z20GPUElementWiseDividePdS_S_l_param_1];
	ld.param.u64 	%rd4, [_Z20GPUElementWiseDividePdS_S_l_param_2];
	ld.param.u64 	%rd5, [_Z20GPUElementWiseDividePdS_S_l_param_3];
	mov.u32 	%r1, %ntid.x;
	mov.u32 	%r2, %ctaid.x;
	mov.u32 	%r3, %tid.x;
	mad.lo.s32 	%r4, %r1, %r2, %r3;
	cvt.s64.s32 	%rd1, %r4;
	setp.le.s64 	%p1, %rd5, %rd1;
	@%p1 bra 	$L__BB13_2;
	cvta.to.global.u64 	%rd6, %rd2;
	cvta.to.global.u64 	%rd7, %rd3;
	cvta.to.global.u64 	%rd8, %rd4;
	shl.b64 	%rd9, %rd1, 3;
	add.s64 	%rd10, %rd6, %rd9;
	ld.global.f64 	%fd1, [%rd10];
	add.s64 	%rd11, %rd7, %rd9;
	ld.global.f64 	%fd2, [%rd11];
	div.rn.f64 	%fd3, %fd1, %fd2;
	add.s64 	%rd12, %rd8, %rd9;
	st.global.f64 	[%rd12], %fd3;
$L__BB13_2:
	ret;

}
	// .globl	_Z8GPUScalePddS_l
.visible .entry _Z8GPUScalePddS_l(
	.param .u64 .ptr .align 1 _Z8GPUScalePddS_l_param_0,
	.param .f64 _Z8GPUScalePddS_l_param_1,
	.param .u64 .ptr .align 1 _Z8GPUScalePddS_l_param_2,
	.param .u64 _Z8GPUScalePddS_l_param_3
)
{
	.reg .pred 	%p<2>;
	.reg .b32 	%r<5>;
	.reg .b64 	%rd<10>;
	.reg .b64 	%fd<4>;

	ld.param.u64 	%rd2, [_Z8GPUScalePddS_l_param_0];
	ld.param.f64 	%fd1, [_Z8GPUScalePddS_l_param_1];
	ld.param.u64 	%rd3, [_Z8GPUScalePddS_l_param_2];
	ld.param.u64 	%rd4, [_Z8GPUScalePddS_l_param_3];
	mov.u32 	%r1, %ntid.x;
	mov.u32 	%r2, %ctaid.x;
	mov.u32 	%r3, %tid.x;
	mad.lo.s32 	%r4, %r1, %r2, %r3;
	cvt.s64.s32 	%rd1, %r4;
	setp.le.s64 	%p1, %rd4, %rd1;
	@%p1 bra 	$L__BB14_2;
	cvta.to.global.u64 	%rd5, %rd2;
	cvta.to.global.u64 	%rd6, %rd3;
	shl.b64 	%rd7, %rd1, 3;
	add.s64 	%rd8, %rd5, %rd7;
	ld.global.f64 	%fd2, [%rd8];
	mul.f64 	%fd3, %fd1, %fd2;
	add.s64 	%rd9, %rd6, %rd7;
	st.global.f64 	[%rd9], %fd3;
$L__BB14_2:
	ret;

}
	// .globl	_Z10ConvKernelPdS_S_S_S_iiiiiii
.visible .entry _Z10ConvKernelPdS_S_S_S_iiiiiii(
	.param .u64 .ptr .align 1 _Z10ConvKernelPdS_S_S_S_iiiiiii_param_0,
	.param .u64 .ptr .align 1 _Z10ConvKernelPdS_S_S_S_iiiiiii_param_1,
	.param .u64 .ptr .align 1 _Z10ConvKernelPdS_S_S_S_iiiiiii_param_2,
	.param .u64 .ptr .align 1 _Z10ConvKernelPdS_S_S_S_iiiiiii_param_3,
	.param .u64 .ptr .align 1 _Z10ConvKernelPdS_S_S_S_iiiiiii_param_4,
	.param .u32 _Z10ConvKernelPdS_S_S_S_iiiiiii_param_5,
	.param .u32 _Z10ConvKernelPdS_S_S_S_iiiiiii_param_6,
	.param .u32 _Z10ConvKernelPdS_S_S_S_iiiiiii_param_7,
	.param .u32 _Z10ConvKernelPdS_S_S_S_iiiiiii_param_8,
	.param .u32 _Z10ConvKernelPdS_S_S_S_iiiiiii_param_9,
	.param .u32 _Z10ConvKernelPdS_S_S_S_iiiiiii_param_10,
	.param .u32 _Z10ConvKernelPdS_S_S_S_iiiiiii_param_11
)
{
	.reg .pred 	%p<24>;
	.reg .b32 	%r<95>;
	.reg .b32 	%f<5>;
	.reg .b64 	%rd<34>;
	.reg .b64 	%fd<176>;

	ld.param.u64 	%rd8, [_Z10ConvKernelPdS_S_S_S_iiiiiii_param_0];
	ld.param.u64 	%rd9, [_Z10ConvKernelPdS_S_S_S_iiiiiii_param_1];
	ld.param.u64 	%rd5, [_Z10ConvKernelPdS_S_S_S_iiiiiii_param_2];
	ld.param.u64 	%rd6, [_Z10ConvKernelPdS_S_S_S_iiiiiii_param_3];
	ld.param.u32 	%r33, [_Z10ConvKernelPdS_S_S_S_iiiiiii_param_5];
	ld.param.u32 	%r34, [_Z10ConvKernelPdS_S_S_S_iiiiiii_param_6];
	ld.param.u32 	%r39, [_Z10ConvKernelPdS_S_S_S_iiiiiii_param_7];
	ld.param.u32 	%r35, [_Z10ConvKernelPdS_S_S_S_iiiiiii_param_8];
	ld.param.u32 	%r36, [_Z10ConvKernelPdS_S_S_S_iiiiiii_param_9];
	ld.param.u32 	%r37, [_Z10ConvKernelPdS_S_S_S_iiiiiii_param_10];
	ld.param.u32 	%r38, [_Z10ConvKernelPdS_S_S_S_iiiiiii_param_11];
	cvta.to.global.u64 	%rd1, %rd9;
	cvta.to.global.u64 	%rd2, %rd8;
	mov.u32 	%r40, %ntid.x;
	mov.u32 	%r41, %ctaid.x;
	mov.u32 	%r42, %tid.x;
	mad.lo.s32 	%r1, %r40, %r41, %r42;
	mov.u32 	%r43, %ntid.y;
	mov.u32 	%r44, %ctaid.y;
	mov.u32 	%r45, %tid.y;
	mad.lo.s32 	%r2, %r43, %r44, %r45;
	mov.u32 	%r46, %ntid.z;
	mov.u32 	%r47, %ctaid.z;
	mov.u32 	%r48, %tid.z;
	mad.lo.s32 	%r3, %r46, %r47, %r48;
	setp.ge.s32 	%p1, %r1, %r39;
	setp.ge.s32 	%p2, %r2, %r35;
	or.pred  	%p3, %p1, %p2;
	setp.ge.s32 	%p4, %r3, %r36;
	or.pred  	%p5, %p3, %p4;
	mov.f64 	%fd172, 0d0000000000000000;
	@%p5 bra 	$L__BB15_25;
	setp.lt.s32 	%p6, %r38, 1;
	@%p6 bra 	$L__BB15_18;
	mul.lo.s32 	%r4, %r37, %r34;
	setp.lt.s32 	%p7, %r4, 1;
	@%p7 bra 	$L__BB15_18;
	and.b32  	%r5, %r4, 15;
	and.b32  	%r6, %r4, 7;
	and.b32  	%r7, %r4, 3;
	mul.lo.s32 	%r8, %r38, %r3;
	mov.f64 	%fd172, 0d0000000000000000;
	mov.b32 	%r88, 0;
$L__BB15_4:
	setp.lt.u32 	%p8, %r4, 16;
	add.s32 	%r51, %r88, %r1;
	mad.lo.s32 	%r52, %r51, %r33, %r2;
	mul.lo.s32 	%r10, %r52, %r34;
	add.s32 	%r53, %r88, %r8;
	mul.lo.s32 	%r11, %r53, %r4;
	mov.b32 	%r93, 0;
	@%p8 bra 	$L__BB15_7;
	and.b32  	%r54, %r4, 2147483632;
	neg.s32 	%r91, %r54;
	mov.u32 	%r89, %r10;
	mov.u32 	%r90, %r11;
$L__BB15_6:
	.pragma "nounroll";
	and.b32  	%r93, %r4, 2147483632;
	mul.wide.s32 	%rd10, %r89, 8;
	add.s64 	%rd11, %rd2, %rd10;
	ld.global.f64 	%fd30, [%rd11];
	mul.wide.s32 	%rd12, %r90, 8;
	add.s64 	%rd13, %rd1, %rd12;
	ld.global.f64 	%fd31, [%rd13];
	fma.rn.f64 	%fd32, %fd30, %fd31, %fd172;
	ld.global.f64 	%fd33, [%rd11+8];
	ld.global.f64 	%fd34, [%rd13+8];
	fma.rn.f64 	%fd35, %fd33, %fd34, %fd32;
	ld.global.f64 	%fd36, [%rd11+16];
	ld.global.f64 	%fd37, [%rd13+16];
	fma.rn.f64 	%fd38, %fd36, %fd37, %fd35;
	ld.global.f64 	%fd39, [%rd11+24];
	ld.global.f64 	%fd40, [%rd13+24];
	fma.rn.f64 	%fd41, %fd39, %fd40, %fd38;
	ld.global.f64 	%fd42, [%rd11+32];
	ld.global.f64 	%fd43, [%rd13+32];
	fma.rn.f64 	%fd44, %fd42, %fd43, %fd41;
	ld.global.f64 	%fd45, [%rd11+40];
	ld.global.f64 	%fd46, [%rd13+40];
	fma.rn.f64 	%fd47, %fd45, %fd46, %fd44;
	ld.global.f64 	%fd48, [%rd11+48];
	ld.global.f64 	%fd49, [%rd13+48];
	fma.rn.f64 	%fd50, %fd48, %fd49, %fd47;
	ld.global.f64 	%fd51, [%rd11+56];
	ld.global.f64 	%fd52, [%rd13+56];
	fma.rn.f64 	%fd53, %fd51, %fd52, %fd50;
	ld.global.f64 	%fd54, [%rd11+64];
	ld.global.f64 	%fd55, [%rd13+64];
	fma.rn.f64 	%fd56, %fd54, %fd55, %fd53;
	ld.global.f64 	%fd57, [%rd11+72];
	ld.global.f64 	%fd58, [%rd13+72];
	fma.rn.f64 	%fd59, %fd57, %fd58, %fd56;
	ld.global.f64 	%fd60, [%rd11+80];
	ld.global.f64 	%fd61, [%rd13+80];
	fma.rn.f64 	%fd62, %fd60, %fd61, %fd59;
	ld.global.f64 	%fd63, [%rd11+88];
	ld.global.f64 	%fd64, [%rd13+88];
	fma.rn.f64 	%fd65, %fd63, %fd64, %fd62;
	ld.global.f64 	%fd66, [%rd11+96];
	ld.global.f64 	%fd67, [%rd13+96];
	fma.rn.f64 	%fd68, %fd66, %fd67, %fd65;
	ld.global.f64 	%fd69, [%rd11+104];
	ld.global.f64 	%fd70, [%rd13+104];
	fma.rn.f64 	%fd71, %fd69, %fd70, %fd68;
	ld.global.f64 	%fd72, [%rd11+112];
	ld.global.f64 	%fd73, [%rd13+112];
	fma.rn.f64 	%fd74, %fd72, %fd73, %fd71;
	ld.global.f64 	%fd75, [%rd11+120];
	ld.global.f64 	%fd76, [%rd13+120];
	fma.rn.f64 	%fd172, %fd75, %fd76, %fd74;
	add.s32 	%r91, %r91, 16;
	add.s32 	%r90, %r90, 16;
	add.s32 	%r89, %r89, 16;
	setp.ne.s32 	%p9, %r91, 0;
	@%p9 bra 	$L__BB15_6;
$L__BB15_7:
	setp.eq.s32 	%p10, %r5, 0;
	@%p10 bra 	$L__BB15_17;
	add.s32 	%r55, %r5, -1;
	setp.lt.u32 	%p11, %r55, 7;
	@%p11 bra 	$L__BB15_10;
	add.s32 	%r56, %r93, %r10;
	mul.wide.s32 	%rd14, %r56, 8;
	add.s64 	%rd15, %rd2, %rd14;
	ld.global.f64 	%fd78, [%rd15];
	add.s32 	%r57, %r93, %r11;
	mul.wide.s32 	%rd16, %r57, 8;
	add.s64 	%rd17, %rd1, %rd16;
	ld.global.f64 	%fd79, [%rd17];
	fma.rn.f64 	%fd80, %fd78, %fd79, %fd172;
	ld.global.f64 	%fd81, [%rd15+8];
	ld.global.f64 	%fd82, [%rd17+8];
	fma.rn.f64 	%fd83, %fd81, %fd82, %fd80;
	ld.global.f64 	%fd84, [%rd15+16];
	ld.global.f64 	%fd85, [%rd17+16];
	fma.rn.f64 	%fd86, %fd84, %fd85, %fd83;
	ld.global.f64 	%fd87, [%rd15+24];
	ld.global.f64 	%fd88, [%rd17+24];
	fma.rn.f64 	%fd89, %fd87, %fd88, %fd86;
	ld.global.f64 	%fd90, [%rd15+32];
	ld.global.f64 	%fd91, [%rd17+32];
	fma.rn.f64 	%fd92, %fd90, %fd91, %fd89;
	ld.global.f64 	%fd93, [%rd15+40];
	ld.global.f64 	%fd94, [%rd17+40];
	fma.rn.f64 	%fd95, %fd93, %fd94, %fd92;
	ld.global.f64 	%fd96, [%rd15+48];
	ld.global.f64 	%fd97, [%rd17+48];
	fma.rn.f64 	%fd98, %fd96, %fd97, %fd95;
	ld.global.f64 	%fd99, [%rd15+56];
	ld.global.f64 	%fd100, [%rd17+56];
	fma.rn.f64 	%fd172, %fd99, %fd100, %fd98;
	add.s32 	%r93, %r93, 8;
$L__BB15_10:
	setp.eq.s32 	%p12, %r6, 0;
	@%p12 bra 	$L__BB15_17;
	add.s32 	%r58, %r6, -1;
	setp.lt.u32 	%p13, %r58, 3;
	@%p13 bra 	$L__BB15_13;
	add.s32 	%r59, %r93, %r10;
	mul.wide.s32 	%rd18, %r59, 8;
	add.s64 	%rd19, %rd2, %rd18;
	ld.global.f64 	%fd102, [%rd19];
	add.s32 	%r60, %r93, %r11;
	mul.wide.s32 	%rd20, %r60, 8;
	add.s64 	%rd21, %rd1, %rd20;
	ld.global.f64 	%fd103, [%rd21];
	fma.rn.f64 	%fd104, %fd102, %fd103, %fd172;
	ld.global.f64 	%fd105, [%rd19+8];
	ld.global.f64 	%fd106, [%rd21+8];
	fma.rn.f64 	%fd107, %fd105, %fd106, %fd104;
	ld.global.f64 	%fd108, [%rd19+16];
	ld.global.f64 	%fd109, [%rd21+16];
	fma.rn.f64 	%fd110, %fd108, %fd109, %fd107;
	ld.global.f64 	%fd111, [%rd19+24];
	ld.global.f64 	%fd112, [%rd21+24];
	fma.rn.f64 	%fd172, %fd111, %fd112, %fd110;
	add.s32 	%r93, %r93, 4;
$L__BB15_13:
	setp.eq.s32 	%p14, %r7, 0;
	@%p14 bra 	$L__BB15_17;
	setp.eq.s32 	%p15, %r7, 1;
	add.s32 	%r61, %r93, %r10;
	mul.wide.s32 	%rd22, %r61, 8;
	add.s64 	%rd3, %rd2, %rd22;
	ld.global.f64 	%fd113, [%rd3];
	add.s32 	%r62, %r93, %r11;
	mul.wide.s32 	%rd23, %r62, 8;
	add.s64 	%rd4, %rd1, %rd23;
	ld.global.f64 	%fd114, [%rd4];
	fma.rn.f64 	%fd172, %fd113, %fd114, %fd172;
	@%p15 bra 	$L__BB15_17;
	setp.eq.s32 	%p16, %r7, 2;
	ld.global.f64 	%fd115, [%rd3+8];
	ld.global.f64 	%fd116, [%rd4+8];
	fma.rn.f64 	%fd172, %fd115, %fd116, %fd172;
	@%p16 bra 	$L__BB15_17;
	ld.global.f64 	%fd117, [%rd3+16];
	ld.global.f64 	%fd118, [%rd4+16];
	fma.rn.f64 	%fd172, %fd117, %fd118, %fd172;
$L__BB15_17:
	add.s32 	%r88, %r88, 1;
	setp.ne.s32 	%p17, %r88, %r38;
	@%p17 bra 	$L__BB15_4;
$L__BB15_18:
	cvta.to.global.u64 	%rd24, %rd5;
	mul.wide.u32 	%rd25, %r3, 8;
	add.s64 	%rd26, %rd24, %rd25;
	ld.global.f64 	%fd119, [%rd26];
	add.f64 	%fd17, %fd172, %fd119;
	mad.lo.s32 	%r63, %r35, %r1, %r2;
	mad.lo.s32 	%r26, %r63, %r36, %r3;
	cvta.to.global.u64 	%rd27, %rd6;
	mul.wide.s32 	%rd28, %r26, 8;
	add.s64 	%rd29, %rd27, %rd28;
	st.global.f64 	[%rd29], %fd17;
	fma.rn.f64 	%fd120, %fd17, 0d3FF71547652B82FE, 0d4338000000000000;
	{
	.reg .b32 %temp; 
	mov.b64 	{%r27, %temp}, %fd120;
	}
	mov.f64 	%fd121, 0dC338000000000000;
	add.rn.f64 	%fd122, %fd120, %fd121;
	fma.rn.f64 	%fd123, %fd122, 0dBFE62E42FEFA39EF, %fd17;
	fma.rn.f64 	%fd124, %fd122, 0dBC7ABC9E3B39803F, %fd123;
	fma.rn.f64 	%fd125, %fd124, 0d3E5ADE1569CE2BDF, 0d3E928AF3FCA213EA;
	fma.rn.f64 	%fd126, %fd125, %fd124, 0d3EC71DEE62401315;
	fma.rn.f64 	%fd127, %fd126, %fd124, 0d3EFA01997C89EB71;
	fma.rn.f64 	%fd128, %fd127, %fd124, 0d3F2A01A014761F65;
	fma.rn.f64 	%fd129, %fd128, %fd124, 0d3F56C16C1852B7AF;
	fma.rn.f64 	%fd130, %fd129, %fd124, 0d3F81111111122322;
	fma.rn.f64 	%fd131, %fd130, %fd124, 0d3FA55555555502A1;
	fma.rn.f64 	%fd132, %fd131, %fd124, 0d3FC5555555555511;
	fma.rn.f64 	%fd133, %fd132, %fd124, 0d3FE000000000000B;
	fma.rn.f64 	%fd134, %fd133, %fd124, 0d3FF0000000000000;
	fma.rn.f64 	%fd135, %fd134, %fd124, 0d3FF0000000000000;
	{
	.reg .b32 %temp; 
	mov.b64 	{%r28, %temp}, %fd135;
	}
	{
	.reg .b32 %temp; 
	mov.b64 	{%temp, %r29}, %fd135;
	}
	shl.b32 	%r64, %r27, 20;
	add.s32 	%r65, %r64, %r29;
	mov.b64 	%fd174, {%r28, %r65};
	{
	.reg .b32 %temp; 
	mov.b64 	{%temp, %r66}, %fd17;
	}
	mov.b32 	%f3, %r66;
	abs.f32 	%f1, %f3;
	setp.lt.f32 	%p18, %f1, 0f4086232B;
	@%p18 bra 	$L__BB15_21;
	setp.lt.f64 	%p19, %fd17, 0d0000000000000000;
	add.f64 	%fd136, %fd17, 0d7FF0000000000000;
	selp.f64 	%fd174, 0d0000000000000000, %fd136, %p19;
	setp.geu.f32 	%p20, %f1, 0f40874800;
	@%p20 bra 	$L__BB15_21;
	shr.u32 	%r67, %r27, 31;
	add.s32 	%r68, %r27, %r67;
	shr.s32 	%r69, %r68, 1;
	shl.b32 	%r70, %r69, 20;
	add.s32 	%r71, %r29, %r70;
	mov.b64 	%fd137, {%r28, %r71};
	sub.s32 	%r72, %r27, %r69;
	shl.b32 	%r73, %r72, 20;
	add.s32 	%r74, %r73, 1072693248;
	mov.b32 	%r75, 0;
	mov.b64 	%fd138, {%r75, %r74};
	mul.f64 	%fd174, %fd138, %fd137;
$L__BB15_21:
	neg.f64 	%fd139, %fd17;
	fma.rn.f64 	%fd140, %fd17, 0dBFF71547652B82FE, 0d4338000000000000;
	{
	.reg .b32 %temp; 
	mov.b64 	{%r30, %temp}, %fd140;
	}
	mov.f64 	%fd141, 0dC338000000000000;
	add.rn.f64 	%fd142, %fd140, %fd141;
	fma.rn.f64 	%fd143, %fd142, 0dBFE62E42FEFA39EF, %fd139;
	fma.rn.f64 	%fd144, %fd142, 0dBC7ABC9E3B39803F, %fd143;
	fma.rn.f64 	%fd145, %fd144, 0d3E5ADE1569CE2BDF, 0d3E928AF3FCA213EA;
	fma.rn.f64 	%fd146, %fd145, %fd144, 0d3EC71DEE62401315;
	fma.rn.f64 	%fd147, %fd146, %fd144, 0d3EFA01997C89EB71;
	fma.rn.f64 	%fd148, %fd147, %fd144, 0d3F2A01A014761F65;
	fma.rn.f64 	%fd149, %fd148, %fd144, 0d3F56C16C1852B7AF;
	fma.rn.f64 	%fd150, %fd149, %fd144, 0d3F81111111122322;
	fma.rn.f64 	%fd151, %fd150, %fd144, 0d3FA55555555502A1;
	fma.rn.f64 	%fd152, %fd151, %fd144, 0d3FC5555555555511;
	fma.rn.f64 	%fd153, %fd152, %fd144, 0d3FE000000000000B;
	fma.rn.f64 	%fd154, %fd153, %fd144, 0d3FF0000000000000;
	fma.rn.f64 	%fd155, %fd154, %fd144, 0d3FF0000000000000;
	{
	.reg .b32 %temp; 
	mov.b64 	{%r31, %temp}, %fd155;
	}
	{
	.reg .b32 %temp; 
	mov.b64 	{%temp, %r32}, %fd155;
	}
	shl.b32 	%r76, %r30, 20;
	add.s32 	%r77, %r76, %r32;
	mov.b64 	%fd175, {%r31, %r77};
	{
	.reg .b32 %temp; 
	mov.b64 	{%temp, %r78}, %fd139;
	}
	mov.b32 	%f4, %r78;
	abs.f32 	%f2, %f4;
	setp.lt.f32 	%p21, %f2, 0f4086232B;
	@%p21 bra 	$L__BB15_24;
	setp.gt.f64 	%p22, %fd17, 0d0000000000000000;
	mov.f64 	%fd156, 0d7FF0000000000000;
	sub.f64 	%fd157, %fd156, %fd17;
	selp.f64 	%fd175, 0d0000000000000000, %fd157, %p22;
	setp.geu.f32 	%p23, %f2, 0f40874800;
	@%p23 bra 	$L__BB15_24;
	shr.u32 	%r79, %r30, 31;
	add.s32 	%r80, %r30, %r79;
	shr.s32 	%r81, %r80, 1;
	shl.b32 	%r82, %r81, 20;
	add.s32 	%r83, %r32, %r82;
	mov.b64 	%fd158, {%r31, %r83};
	sub.s32 	%r84, %r30, %r81;
	shl.b32 	%r85, %r84, 20;
	add.s32 	%r86, %r85, 1072693248;
	mov.b32 	%r87, 0;
	mov.b64 	%fd159, {%r87, %r86};
	mul.f64 	%fd175, %fd159, %fd158;
$L__BB15_24:
	ld.param.u64 	%rd33, [_Z10ConvKernelPdS_S_S_S_iiiiiii_param_4];
	sub.f64 	%fd160, %fd174, %fd175;
	add.f64 	%fd161, %fd174, %fd175;
	div.rn.f64 	%fd162, %fd160, %fd161;
	cvta.to.global.u64 	%rd30, %rd33;
	add.s64 	%rd32, %rd30, %rd28;
	st.global.f64 	[%rd32], %fd162;
$L__BB15_25:
	ret;

}
	// .globl	_Z24convBackpropErrorsKernelPdS_S_i
.visible .entry _Z24convBackpropErrorsKernelPdS_S_i(
	.param .u64 .ptr .align 1 _Z24convBackpropErrorsKernelPdS_S_i_param_0,
	.param .u64 .ptr .align 1 _Z24convBackpropErrorsKernelPdS_S_i_param_1,
	.param .u64 .ptr .align 1 _Z24convBackpropErrorsKernelPdS_S_i_param_2,
	.param .u32 _Z24convBackpropErrorsKernelPdS_S_i_param_3
)
{
	.reg .pred 	%p<8>;
	.reg .b32 	%r<36>;
	.reg .b32 	%f<5>;
	.reg .b64 	%rd<12>;
	.reg .b64 	%fd<58>;

	ld.param.u64 	%rd1, [_Z24convBackpropErrorsKernelPdS_S_i_param_0];
	ld.param.u64 	%rd2, [_Z24convBackpropErrorsKernelPdS_S_i_param_1];
	ld.param.u64 	%rd3, [_Z24convBackpropErrorsKernelPdS_S_i_param_2];
	ld.param.u32 	%r8, [_Z24convBackpropErrorsKernelPdS_S_i_param_3];
	mov.u32 	%r9, %ntid.x;
	mov.u32 	%r10, %ctaid.x;
	mov.u32 	%r11, %tid.x;
	mad.lo.s32 	%r1, %r9, %r10, %r11;
	setp.ge.s32 	%p1, %r1, %r8;
	@%p1 bra 	$L__BB16_8;
	cvta.to.global.u64 	%rd4, %rd2;
	mul.wide.s32 	%rd5, %r1, 8;
	add.s64 	%rd6, %rd4, %rd5;
	ld.global.f64 	%fd1, [%rd6];
	fma.rn.f64 	%fd10, %fd1, 0d3FF71547652B82FE, 0d4338000000000000;
	{
	.reg .b32 %temp; 
	mov.b64 	{%r2, %temp}, %fd10;
	}
	mov.f64 	%fd11, 0dC338000000000000;
	add.rn.f64 	%fd12, %fd10, %fd11;
	fma.rn.f64 	%fd13, %fd12, 0dBFE62E42FEFA39EF, %fd1;
	fma.rn.f64 	%fd14, %fd12, 0dBC7ABC9E3B39803F, %fd13;
	fma.rn.f64 	%fd15, %fd14, 0d3E5ADE1569CE2BDF, 0d3E928AF3FCA213EA;
	fma.rn.f64 	%fd16, %fd15, %fd14, 0d3EC71DEE62401315;
	fma.rn.f64 	%fd17, %fd16, %fd14, 0d3EFA01997C89EB71;
	fma.rn.f64 	%fd18, %fd17, %fd14, 0d3F2A01A014761F65;
	fma.rn.f64 	%fd19, %fd18, %fd14, 0d3F56C16C1852B7AF;
	fma.rn.f64 	%fd20, %fd19, %fd14, 0d3F81111111122322;
	fma.rn.f64 	%fd21, %fd20, %fd14, 0d3FA55555555502A1;
	fma.rn.f64 	%fd22, %fd21, %fd14, 0d3FC5555555555511;
	fma.rn.f64 	%fd23, %fd22, %fd14, 0d3FE000000000000B;
	fma.rn.f64 	%fd24, %fd23, %fd14, 0d3FF0000000000000;
	fma.rn.f64 	%fd25, %fd24, %fd14, 0d3FF0000000000000;
	{
	.reg .b32 %temp; 
	mov.b64 	{%r3, %temp}, %fd25;
	}
	{
	.reg .b32 %temp; 
	mov.b64 	{%temp, %r4}, %fd25;
	}
	shl.b32 	%r12, %r2, 20;
	add.s32 	%r13, %r12, %r4;
	mov.b64 	%fd56, {%r3, %r13};
	{
	.reg .b32 %temp; 
	mov.b64 	{%temp, %r14}, %fd1;
	}
	mov.b32 	%f3, %r14;
	abs.f32 	%f1, %f3;
	setp.lt.f32 	%p2, %f1, 0f4086232B;
	@%p2 bra 	$L__BB16_4;
	setp.lt.f64 	%p3, %fd1, 0d0000000000000000;
	add.f64 	%fd26, %fd1, 0d7FF0000000000000;
	selp.f64 	%fd56, 0d0000000000000000, %fd26, %p3;
	setp.geu.f32 	%p4, %f1, 0f40874800;
	@%p4 bra 	$L__BB16_4;
	shr.u32 	%r15, %r2, 31;
	add.s32 	%r16, %r2, %r15;
	shr.s32 	%r17, %r16, 1;
	shl.b32 	%r18, %r17, 20;
	add.s32 	%r19, %r4, %r18;
	mov.b64 	%fd27, {%r3, %r19};
	sub.s32 	%r20, %r2, %r17;
	shl.b32 	%r21, %r20, 20;
	add.s32 	%r22, %r21, 1072693248;
	mov.b32 	%r23, 0;
	mov.b64 	%fd28, {%r23, %r22};
	mul.f64 	%fd56, %fd28, %fd27;
$L__BB16_4:
	neg.f64 	%fd29, %fd1;
	fma.rn.f64 	%fd30, %fd1, 0dBFF71547652B82FE, 0d4338000000000000;
	{
	.reg .b32 %temp; 
	mov.b64 	{%r5, %temp}, %fd30;
	}
	mov.f64 	%fd31, 0dC338000000000000;
	add.rn.f64 	%fd32, %fd30, %fd31;
	fma.rn.f64 	%fd33, %fd32, 0dBFE62E42FEFA39EF, %fd29;
	fma.rn.f64 	%fd34, %fd32, 0dBC7ABC9E3B39803F, %fd33;
	fma.rn.f64 	%fd35, %fd34, 0d3E5ADE1569CE2BDF, 0d3E928AF3FCA213EA;
	fma.rn.f64 	%fd36, %fd35, %fd34, 0d3EC71DEE62401315;
	fma.rn.f64 	%fd37, %fd36, %fd34, 0d3EFA01997C89EB71;
	fma.rn.f64 	%fd38, %fd37, %fd34, 0d3F2A01A014761F65;
	fma.rn.f64 	%fd39, %fd38, %fd34, 0d3F56C16C1852B7AF;
	fma.rn.f64 	%fd40, %fd39, %fd34, 0d3F81111111122322;
	fma.rn.f64 	%fd41, %fd40, %fd34, 0d3FA55555555502A1;
	fma.rn.f64 	%fd42, %fd41, %fd34, 0d3FC5555555555511;
	fma.rn.f64 	%fd43, %fd42, %fd34, 0d3FE000000000000B;
	fma.rn.f64 	%fd44, %fd43, %fd34, 0d3FF0000000000000;
	fma.rn.f64 	%fd45, %fd44, %fd34, 0d3FF0000000000000;
	{
	.reg .b32 %temp; 
	mov.b64 	{%r6, %temp}, %fd45;
	}
	{
	.reg .b32 %temp; 
	mov.b64 	{%temp, %r7}, %fd45;
	}
	shl.b32 	%r24, %r5, 20;
	add.s32 	%r25, %r24, %r7;
	mov.b64 	%fd57, {%r6, %r25};
	{
	.reg .b32 %temp; 
	mov.b64 	{%temp, %r26}, %fd29;
	}
	mov.b32 	%f4, %r26;
	abs.f32 	%f2, %f4;
	setp.lt.f32 	%p5, %f2, 0f4086232B;
	@%p5 bra 	$L__BB16_7;
	setp.gt.f64 	%p6, %fd1, 0d0000000000000000;
	mov.f64 	%fd46, 0d7FF0000000000000;
	sub.f64 	%fd47, %fd46, %fd1;
	selp.f64 	%fd57, 0d0000000000000000, %fd47, %p6;
	setp.geu.f32 	%p7, %f2, 0f40874800;
	@%p7 bra 	$L__BB16_7;
	shr.u32 	%r27, %r5, 31;
	add.s32 	%r28, %r5, %r27;
	shr.s32 	%r29, %r28, 1;
	shl.b32 	%r30, %r29, 20;
	add.s32 	%r31, %r7, %r30;
	mov.b64 	%fd48, {%r6, %r31};
	sub.s32 	%r32, %r5, %r29;
	shl.b32 	%r33, %r32, 20;
	add.s32 	%r34, %r33, 1072693248;
	mov.b32 	%r35, 0;
	mov.b64 	%fd49, {%r35, %r34};
	mul.f64 	%fd57, %fd49, %fd48;
$L__BB16_7:
	add.f64 	%fd50, %fd56, %fd57;
	mul.f64 	%fd51, %fd50, %fd50;
	mov.f64 	%fd52, 0d4010000000000000;
	div.rn.f64 	%fd53, %fd52, %fd51;
	cvta.to.global.u64 	%rd7, %rd3;
	add.s64 	%rd9, %rd7, %rd5;
	ld.global.f64 	%fd54, [%rd9];
	mul.f64 	%fd55, %fd54, %fd53;
	cvta.to.global.u64 	%rd10, %rd1;
	add.s64 	%rd11, %rd10, %rd5;
	st.global.f64 	[%rd11], %fd55;
$L__BB16_8:
	ret;

}
	// .globl	_Z18convBackpropKernelPdS_S_S_S_S_iiiiiidS_dd
.visible .entry _Z18convBackpropKernelPdS_S_S_S_S_iiiiiidS_dd(
	.param .u64 .ptr .align 1 _Z18convBackpropKernelPdS_S_S_S_S_iiiiiidS_dd_param_0,
	.param .u64 .ptr .align 1 _Z18convBackpropKernelPdS_S_S_S_S_iiiiiidS_dd_param_1,
	.param .u64 .ptr .align 1 _Z18convBackpropKernelPdS_S_S_S_S_iiiiiidS_dd_param_2,
	.param .u64 .ptr .align 1 _Z18convBackpropKernelPdS_S_S_S_S_iiiiiidS_dd_param_3,
	.param .u64 .ptr .align 1 _Z18convBackpropKernelPdS_S_S_S_S_iiiiiidS_dd_param_4,
	.param .u64 .ptr .align 1 _Z18convBackpropKernelPdS_S_S_S_S_iiiiiidS_dd_param_5,
	.param .u32 _Z18convBackpropKernelPdS_S_S_S_S_iiiiiidS_dd_param_6,
	.param .u32 _Z18convBackpropKernelPdS_S_S_S_S_iiiiiidS_dd_param_7,
	.param .u32 _Z18convBackpropKernelPdS_S_S_S_S_iiiiiidS_dd_param_8,
	.param .u32 _Z18convBackpropKernelPdS_S_S_S_S_iiiiiidS_dd_param_9,
	.param .u32 _Z18convBackpropKernelPdS_S_S_S_S_iiiiiidS_dd_param_10,
	.param .u32 _Z18convBackpropKernelPdS_S_S_S_S_iiiiiidS_dd_param_11,
	.param .f64 _Z18convBackpropKernelPdS_S_S_S_S_iiiiiidS_dd_param_12,
	.param .u64 .ptr .align 1 _Z18convBackpropKernelPdS_S_S_S_S_iiiiiidS_dd_param_13,
	.param .f64 _Z18convBackpropKernelPdS_S_S_S_S_iiiiiidS_dd_param_14,
	.param .f64 _Z18convBackpropKernelPdS_S_S_S_S_iiiiiidS_dd_param_15
)
{
	.reg .pred 	%p<16>;
	.reg .b32 	%r<68>;
	.reg .b64 	%rd<37>;
	.reg .b64 	%fd<88>;

	ld.param.u64 	%rd10, [_Z18convBackpropKernelPdS_S_S_S_S_iiiiiidS_dd_param_0];
	ld.param.u64 	%rd13, [_Z18convBackpropKernelPdS_S_S_S_S_iiiiiidS_dd_param_1];
	ld.param.u64 	%rd14, [_Z18convBackpropKernelPdS_S_S_S_S_iiiiiidS_dd_param_2];
	ld.param.u64 	%rd15, [_Z18convBackpropKernelPdS_S_S_S_S_iiiiiidS_dd_param_3];
	ld.param.u64 	%rd11, [_Z18convBackpropKernelPdS_S_S_S_S_iiiiiidS_dd_param_4];
	ld.param.u32 	%r27, [_Z18convBackpropKernelPdS_S_S_S_S_iiiiiidS_dd_param_6];
	ld.param.u32 	%r32, [_Z18convBackpropKernelPdS_S_S_S_S_iiiiiidS_dd_param_7];
	ld.param.u32 	%r28, [_Z18convBackpropKernelPdS_S_S_S_S_iiiiiidS_dd_param_8];
	ld.param.u32 	%r29, [_Z18convBackpropKernelPdS_S_S_S_S_iiiiiidS_dd_param_9];
	ld.param.u32 	%r30, [_Z18convBackpropKernelPdS_S_S_S_S_iiiiiidS_dd_param_10];
	ld.param.u32 	%r31, [_Z18convBackpropKernelPdS_S_S_S_S_iiiiiidS_dd_param_11];
	ld.param.f64 	%fd1, [_Z18convBackpropKernelPdS_S_S_S_S_iiiiiidS_dd_param_12];
	ld.param.u64 	%rd12, [_Z18convBackpropKernelPdS_S_S_S_S_iiiiiidS_dd_param_13];
	ld.param.f64 	%fd2, [_Z18convBackpropKernelPdS_S_S_S_S_iiiiiidS_dd_param_14];
	ld.param.f64 	%fd3, [_Z18convBackpropKernelPdS_S_S_S_S_iiiiiidS_dd_param_15];
	cvta.to.global.u64 	%rd1, %rd13;
	cvta.to.global.u64 	%rd2, %rd15;
	cvta.to.global.u64 	%rd3, %rd14;
	mov.u32 	%r33, %ntid.x;
	mov.u32 	%r34, %ctaid.x;
	mov.u32 	%r35, %tid.x;
	mad.lo.s32 	%r1, %r33, %r34, %r35;
	mov.u32 	%r36, %ntid.y;
	mov.u32 	%r37, %ctaid.y;
	mov.u32 	%r38, %tid.y;
	mad.lo.s32 	%r2, %r36, %r37, %r38;
	mov.u32 	%r39, %ntid.z;
	mov.u32 	%r40, %ctaid.z;
	mov.u32 	%r41, %tid.z;
	mad.lo.s32 	%r3, %r39, %r40, %r41;
	setp.ge.s32 	%p1, %r1, %r32;
	setp.ge.s32 	%p2, %r2, %r27;
	or.pred  	%p3, %p2, %p1;
	setp.ge.s32 	%p4, %r3, %r28;
	or.pred  	%p5, %p3, %p4;
	setp.lt.s32 	%p6, %r30, 1;
	or.pred  	%p7, %p5, %p6;
	@%p7 bra 	$L__BB17_12;
	cvta.to.global.u64 	%rd4, %rd10;
	cvta.to.global.u64 	%rd5, %rd12;
	cvta.to.global.u64 	%rd6, %rd11;
	mul.lo.s32 	%r4, %r31, %r29;
	setp.lt.s32 	%p8, %r4, 1;
	mul.lo.s32 	%r5, %r28, %r27;
	cvt.rzi.s32.f64 	%r6, %fd3;
	@%p8 bra 	$L__BB17_12;
	mad.lo.s32 	%r43, %r28, %r2, %r3;
	mad.lo.s32 	%r44, %r5, %r1, %r43;
	mul.wide.s32 	%rd16, %r44, 8;
	add.s64 	%rd7, %rd4, %rd16;
	mad.lo.s32 	%r45, %r28, %r1, %r3;
	mad.lo.s32 	%r46, %r45, %r5, %r2;
	mul.wide.s32 	%rd17, %r46, 8;
	add.s64 	%rd8, %rd5, %rd17;
	mul.wide.u32 	%rd18, %r3, 8;
	add.s64 	%rd9, %rd6, %rd18;
	mov.b32 	%r61, 0;
$L__BB17_3:
	setp.lt.u32 	%p9, %r4, 4;
	mad.lo.s32 	%r48, %r61, %r28, %r3;
	mul.lo.s32 	%r8, %r48, %r4;
	add.s32 	%r49, %r61, %r1;
	mul.lo.s32 	%r9, %r49, %r5;
	mul.lo.s32 	%r10, %r49, %r6;
	mov.b32 	%r67, 0;
	@%p9 bra 	$L__BB17_6;
	and.b32  	%r50, %r4, 2147483644;
	neg.s32 	%r65, %r50;
	add.s32 	%r63, %r2, %r9;
	add.s32 	%r62, %r2, %r10;
	mov.u32 	%r64, %r8;
$L__BB17_5:
	.pragma "nounroll";
	and.b32  	%r67, %r4, 2147483644;
	mul.wide.s32 	%rd19, %r64, 8;
	add.s64 	%rd20, %rd3, %rd19;
	mul.wide.s32 	%rd21, %r63, 8;
	add.s64 	%rd22, %rd2, %rd21;
	mul.wide.s32 	%rd23, %r62, 8;
	add.s64 	%rd24, %rd1, %rd23;
	ld.global.f64 	%fd4, [%rd20];
	ld.global.f64 	%fd5, [%rd7];
	ld.global.f64 	%fd6, [%rd22];
	fma.rn.f64 	%fd7, %fd4, %fd5, %fd6;
	st.global.f64 	[%rd22], %fd7;
	ld.global.f64 	%fd8, [%rd8];
	ld.global.f64 	%fd9, [%rd24];
	mul.f64 	%fd10, %fd8, %fd9;
	mul.f64 	%fd11, %fd1, %fd10;
	ld.global.f64 	%fd12, [%rd20];
	add.f64 	%fd13, %fd12, %fd11;
	st.global.f64 	[%rd20], %fd13;
	ld.global.f64 	%fd14, [%rd9];
	fma.rn.f64 	%fd15, %fd2, %fd11, %fd14;
	st.global.f64 	[%rd9], %fd15;
	ld.global.f64 	%fd16, [%rd20+8];
	ld.global.f64 	%fd17, [%rd7];
	ld.global.f64 	%fd18, [%rd22+8];
	fma.rn.f64 	%fd19, %fd16, %fd17, %fd18;
	st.global.f64 	[%rd22+8], %fd19;
	ld.global.f64 	%fd20, [%rd8];
	ld.global.f64 	%fd21, [%rd24+8];
	mul.f64 	%fd22, %fd20, %fd21;
	mul.f64 	%fd23, %fd1, %fd22;
	ld.global.f64 	%fd24, [%rd20+8];
	add.f64 	%fd25, %fd24, %fd23;
	st.global.f64 	[%rd20+8], %fd25;
	ld.global.f64 	%fd26, [%rd9];
	fma.rn.f64 	%fd27, %fd2, %fd23, %fd26;
	st.global.f64 	[%rd9], %fd27;
	ld.global.f64 	%fd28, [%rd20+16];
	ld.global.f64 	%fd29, [%rd7];
	ld.global.f64 	%fd30, [%rd22+16];
	fma.rn.f64 	%fd31, %fd28, %fd29, %fd30;
	st.global.f64 	[%rd22+16], %fd31;
	ld.global.f64 	%fd32, [%rd8];
	ld.global.f64 	%fd33, [%rd24+16];
	mul.f64 	%fd34, %fd32, %fd33;
	mul.f64 	%fd35, %fd1, %fd34;
	ld.global.f64 	%fd36, [%rd20+16];
	add.f64 	%fd37, %fd36, %fd35;
	st.global.f64 	[%rd20+16], %fd37;
	ld.global.f64 	%fd38, [%rd9];
	fma.rn.f64 	%fd39, %fd2, %fd35, %fd38;
	st.global.f64 	[%rd9], %fd39;
	ld.global.f64 	%fd40, [%rd20+24];
	ld.global.f64 	%fd41, [%rd7];
	ld.global.f64 	%fd42, [%rd22+24];
	fma.rn.f64 	%fd43, %fd40, %fd41, %fd42;
	st.global.f64 	[%rd22+24], %fd43;
	ld.global.f64 	%fd44, [%rd8];
	ld.global.f64 	%fd45, [%rd24+24];
	mul.f64 	%fd46, %fd44, %fd45;
	mul.f64 	%fd47, %fd1, %fd46;
	ld.global.f64 	%fd48, [%rd20+24];
	add.f64 	%fd49, %fd48, %fd47;
	st.global.f64 	[%rd20+24], %fd49;
	ld.global.f64 	%fd50, [%rd9];
	fma.rn.f64 	%fd51, %fd2, %fd47, %fd50;
	st.global.f64 	[%rd9], %fd51;
	add.s32 	%r65, %r65, 4;
	add.s32 	%r64, %r64, 4;
	add.s32 	%r63, %r63, 4;
	add.s32 	%r62, %r62, 4;
	setp.ne.s32 	%p10, %r65, 0;
	@%p10 bra 	$L__BB17_5;
$L__BB17_6:
	and.b32  	%r51, %r4, 3;
	setp.eq.s32 	%p11, %r51, 0;
	@%p11 bra 	$L__BB17_11;
	setp.eq.s32 	%p12, %r51, 1;
	@%p12 bra 	$L__BB17_9;
	add.s32 	%r52, %r67, %r8;
	mul.wide.s32 	%rd25, %r52, 8;
	add.s64 	%rd26, %rd3, %rd25;
	ld.global.f64 	%fd52, [%rd26];
	ld.global.f64 	%fd53, [%rd7];
	add.s32 	%r53, %r67, %r2;
	add.s32 	%r54, %r53, %r9;
	mul.wide.s32 	%rd27, %r54, 8;
	add.s64 	%rd28, %rd2, %rd27;
	ld.global.f64 	%fd54, [%rd28];
	fma.rn.f64 	%fd55, %fd52, %fd53, %fd54;
	st.global.f64 	[%rd28], %fd55;
	ld.global.f64 	%fd56, [%rd8];
	add.s32 	%r55, %r53, %r10;
	mul.wide.s32 	%rd29, %r55, 8;
	add.s64 	%rd30, %rd1, %rd29;
	ld.global.f64 	%fd57, [%rd30];
	mul.f64 	%fd58, %fd56, %fd57;
	mul.f64 	%fd59, %fd1, %fd58;
	ld.global.f64 	%fd60, [%rd26];
	add.f64 	%fd61, %fd60, %fd59;
	st.global.f64 	[%rd26], %fd61;
	ld.global.f64 	%fd62, [%rd9];
	fma.rn.f64 	%fd63, %fd2, %fd59, %fd62;
	st.global.f64 	[%rd9], %fd63;
	ld.global.f64 	%fd64, [%rd26+8];
	ld.global.f64 	%fd65, [%rd7];
	ld.global.f64 	%fd66, [%rd28+8];
	fma.rn.f64 	%fd67, %fd64, %fd65, %fd66;
	st.global.f64 	[%rd28+8], %fd67;
	ld.global.f64 	%fd68, [%rd8];
	ld.global.f64 	%fd69, [%rd30+8];
	mul.f64 	%fd70, %fd68, %fd69;
	mul.f64 	%fd71, %fd1, %fd70;
	ld.global.f64 	%fd72, [%rd26+8];
	add.f64 	%fd73, %fd72, %fd71;
	st.global.f64 	[%rd26+8], %fd73;
	ld.global.f64 	%fd74, [%rd9];
	fma.rn.f64 	%fd75, %fd2, %fd71, %fd74;
	st.global.f64 	[%rd9], %fd75;
	add.s32 	%r67, %r67, 2;
$L__BB17_9:
	and.b32  	%r56, %r4, 1;
	setp.eq.b32 	%p13, %r56, 1;
	not.pred 	%p14, %p13;
	@%p14 bra 	$L__BB17_11;
	add.s32 	%r57, %r67, %r8;
	mul.wide.s32 	%rd31, %r57, 8;
	add.s64 	%rd32, %rd3, %rd31;
	ld.global.f64 	%fd76, [%rd32];
	ld.global.f64 	%fd77, [%rd7];
	add.s32 	%r58, %r67, %r2;
	add.s32 	%r59, %r58, %r9;
	mul.wide.s32 	%rd33, %r59, 8;
	add.s64 	%rd34, %rd2, %rd33;
	ld.global.f64 	%fd78, [%rd34];
	fma.rn.f64 	%fd79, %fd76, %fd77, %fd78;
	st.global.f64 	[%rd34], %fd79;
	ld.global.f64 	%fd80, [%rd8];
	add.s32 	%r60, %r58, %r10;
	mul.wide.s32 	%rd35, %r60, 8;
	add.s64 	%rd36, %rd1, %rd35;
	ld.global.f64 	%fd81, [%rd36];
	mul.f64 	%fd82, %fd80, %fd81;
	mul.f64 	%fd83, %fd1, %fd82;
	ld.global.f64 	%fd84, [%rd32];
	add.f64 	%fd85, %fd84, %fd83;
	st.global.f64 	[%rd32], %fd85;
	ld.global.f64 	%fd86, [%rd9];
	fma.rn.f64 	%fd87, %fd2, %fd83, %fd86;
	st.global.f64 	[%rd9], %fd87;
$L__BB17_11:
	add.s32 	%r61, %r61, 1;
	setp.ne.s32 	%p15, %r61, %r30;
	@%p15 bra 	$L__BB17_3;
$L__BB17_12:
	ret;

}


// ===== COMPILED SASS (sm_100) =====

	.target	sm_100

	.elftype	@"ET_EXEC"


//--------------------- .note.nv.tkinfo           --------------------------
	.section	.note.nv.tkinfo,"",@"SHT_NOTE"
	.sectionflags	@"SHF_NOTE_NV_TKINFO"
	.tkinfo
        /*0018*/ 	.word	0x00000002
        /*0030*/ 	.string	""
        /*0030*/ 	.string	"ptxas"
        /*0030*/ 	.string	"Cuda compilation tools, release 13.0, V13.0.88"
        /*0030*/ 	.string	"Build cuda_13.0.r13.0/compiler.36424714_0"
        /*0030*/ 	.string	"-arch sm_100 -m 64 "



//--------------------- .note.nv.cuinfo           --------------------------
	.section	.note.nv.cuinfo,"",@"SHT_NOTE"
	.sectionflags	@"SHF_NOTE_NV_CUINFO"
        /*0018*/ 	.short	0x0002
        /*001a*/ 	.short	0x0064
        /*001c*/ 	.short	0x0082
	.zero		2


//--------------------- .nv.info                  --------------------------
	.section	.nv.info,"",@"SHT_CUDA_INFO"
	.align	4


	//----- nvinfo : EIATTR_REGCOUNT
	.align		4
        /*0000*/ 	.byte	0x04, 0x2f
        /*0002*/ 	.short	(.L_1 - .L_0)
	.align		4
.L_0:
        /*0004*/ 	.word	index@(_Z13GPUMultKernelPdS_S_iii)
        /*0008*/ 	.word	0x0000001e


	//----- nvinfo : EIATTR_FRAME_SIZE
	.align		4
.L_1:
        /*000c*/ 	.byte	0x04, 0x11
        /*000e*/ 	.short	(.L_3 - .L_2)
	.align		4
.L_2:
        /*0010*/ 	.word	index@(_Z13GPUMultKernelPdS_S_iii)
        /*0014*/ 	.word	0x00000000


	//----- nvinfo : EIATTR_REGCOUNT
	.align		4
.L_3:
        /*0018*/ 	.byte	0x04, 0x2f
        /*001a*/ 	.short	(.L_5 - .L_4)
	.align		4
.L_4:
        /*001c*/ 	.word	index@(_Z14GPUMultKernelAPdS_S_iii)
        /*0020*/ 	.word	0x0000001a


	//----- nvinfo : EIATTR_FRAME_SIZE
	.align		4
.L_5:
        /*0024*/ 	.byte	0x04, 0x11
        /*0026*/ 	.short	(.L_7 - .L_6)
	.align		4
.L_6:
        /*0028*/ 	.word	index@(_Z14GPUMultKernelAPdS_S_iii)
        /*002c*/ 	.word	0x00000000


	//----- nvinfo : EIATTR_REGCOUNT
	.align		4
.L_7:
        /*0030*/ 	.byte	0x04, 0x2f
        /*0032*/ 	.short	(.L_9 - .L_8)
	.align		4
.L_8:
        /*0034*/ 	.word	index@(_Z14GPUMultKernelBPdS_S_iii)
        /*0038*/ 	.word	0x00000020


	//----- nvinfo : EIATTR_FRAME_SIZE
	.align		4
.L_9:
        /*003c*/ 	.byte	0x04, 0x11
        /*003e*/ 	.short	(.L_11 - .L_10)
	.align		4
.L_10:
        /*0040*/ 	.word	index@(_Z14GPUMultKernelBPdS_S_iii)
        /*0044*/ 	.word	0x00000000


	//----- nvinfo : EIATTR_REGCOUNT
	.align		4
.L_11:
        /*0048*/ 	.byte	0x04, 0x2f
        /*004a*/ 	.short	(.L_13 - .L_12)
	.align		4
.L_12:
        /*004c*/ 	.word	index@(_Z15GPUMultKernelABPdS_S_iii)
        /*0050*/ 	.word	0x0000001e


	//----- nvinfo : EIATTR_FRAME_SIZE
	.align		4
.L_13:
        /*0054*/ 	.byte	0x04, 0x11
        /*0056*/ 	.short	(.L_15 - .L_14)
	.align		4
.L_14:
        /*0058*/ 	.word	index@(_Z15GPUMultKernelABPdS_S_iii)
        /*005c*/ 	.word	0x00000000


	//----- nvinfo : EIATTR_REGCOUNT
	.align		4
.L_15:
        /*0060*/ 	.byte	0x04, 0x2f
        /*0062*/ 	.short	(.L_17 - .L_16)
	.align		4
.L_16:
        /*0064*/ 	.word	index@(_Z12GPUTransposePdS_ii)
        /*0068*/ 	.word	0x0000000a


	//----- nvinfo : EIATTR_FRAME_SIZE
	.align		4
.L_17:
        /*006c*/ 	.byte	0x04, 0x11
        /*006e*/ 	.short	(.L_19 - .L_18)
	.align		4
.L_18:
        /*0070*/ 	.word	index@(_Z12GPUTransposePdS_ii)
        /*0074*/ 	.word	0x00000000


	//----- nvinfo : EIATTR_REGCOUNT
	.align		4
.L_19:
        /*0078*/ 	.byte	0x04, 0x2f
        /*007a*/ 	.short	(.L_21 - .L_20)
	.align		4
.L_20:
        /*007c*/ 	.word	index@(_Z10GPUSigmoidPdS_l)
        /*0080*/ 	.word	0x00000010


	//----- nvinfo : EIATTR_FRAME_SIZE
	.align		4
.L_21:
        /*0084*/ 	.byte	0x04, 0x11
        /*0086*/ 	.short	(.L_23 - .L_22)
	.align		4
.L_22:
        /*0088*/ 	.word	index@($__internal_3_$__cuda_sm20_dblrcp_rn_slowpath_v3)
        /*008c*/ 	.word	0x00000000


	//----- nvinfo : EIATTR_FRAME_SIZE
	.align		4
.L_23:
        /*0090*/ 	.byte	0x04, 0x11
        /*0092*/ 	.short	(.L_25 - .L_24)
	.align		4
.L_24:
        /*0094*/ 	.word	index@(_Z10GPUSigmoidPdS_l)
        /*0098*/ 	.word	0x00000000


	//----- nvinfo : EIATTR_REGCOUNT
	.align		4
.L_25:
        /*009c*/ 	.byte	0x04, 0x2f
        /*009e*/ 	.short	(.L_27 - .L_26)
	.align		4
.L_26:
        /*00a0*/ 	.word	index@(_Z22GPUSigmoidDifferentialPdS_l)
        /*00a4*/ 	.word	0x0000000a


	//----- nvinfo : EIATTR_FRAME_SIZE
	.align		4
.L_27:
        /*00a8*/ 	.byte	0x04, 0x11
        /*00aa*/ 	.short	(.L_29 - .L_28)
	.align		4
.L_28:
        /*00ac*/ 	.word	index@(_Z22GPUSigmoidDifferentialPdS_l)
        /*00b0*/ 	.word	0x00000000


	//----- nvinfo : EIATTR_REGCOUNT
	.align		4
.L_29:
        /*00b4*/ 	.byte	0x04, 0x2f
        /*00b6*/ 	.short	(.L_31 - .L_30)
	.align		4
.L_30:
        /*00b8*/ 	.word	index@(_Z11GPUAddConstPddS_l)
        /*00bc*/ 	.word	0x0000000a


	//----- nvinfo : EIATTR_FRAME_SIZE
	.align		4
.L_31:
        /*00c0*/ 	.byte	0x04, 0x11
        /*00c2*/ 	.short	(.L_33 - .L_32)
	.align		4
.L_32:
        /*00c4*/ 	.word	index@(_Z11GPUAddConstPddS_l)
        /*00c8*/ 	.word	0x00000000


	//----- nvinfo : EIATTR_REGCOUNT
	.align		4
.L_33:
        /*00cc*/ 	.byte	0x04, 0x2f
        /*00ce*/ 	.short	(.L_35 - .L_34)
	.align		4
.L_34:
        /*00d0*/ 	.word	index@(_Z17GPUElementwiseAddPdS_S_l)
        /*00d4*/ 	.word	0x0000000c


	//----- nvinfo : EIATTR_FRAME_SIZE
	.align		4
.L_35:
        /*00d8*/ 	.byte	0x04, 0x11
        /*00da*/ 	.short	(.L_37 - .L_36)
	.align		4
.L_36:
        /*00dc*/ 	.word	index@(_Z17GPUElementwiseAddPdS_S_l)
        /*00e0*/ 	.word	0x00000000


	//----- nvinfo : EIATTR_REGCOUNT
	.align		4
.L_37:
        /*00e4*/ 	.byte	0x04, 0x2f
        /*00e6*/ 	.short	(.L_39 - .L_38)
	.align		4
.L_38:
        /*00e8*/ 	.word	index@(_Z12GPUAddAssignPdS_l)
        /*00ec*/ 	.word	0x0000000c


	//----- nvinfo : EIATTR_FRAME_SIZE
	.align		4
.L_39:
        /*00f0*/ 	.byte	0x04, 0x11
        /*00f2*/ 	.short	(.L_41 - .L_40)
	.align		4
.L_40:
        /*00f4*/ 	.word	index@(_Z12GPUAddAssignPdS_l)
        /*00f8*/ 	.word	0x00000000


	//----- nvinfo : EIATTR_REGCOUNT
	.align		4
.L_41:
        /*00fc*/ 	.byte	0x04, 0x2f
        /*00fe*/ 	.short	(.L_43 - .L_42)
	.align		4
.L_42:
        /*0100*/ 	.word	index@(_Z22GPUElementwiseSubtractPdS_S_l)
        /*0104*/ 	.word	0x0000000c


	//----- nvinfo : EIATTR_FRAME_SIZE
	.align		4
.L_43:
        /*0108*/ 	.byte	0x04, 0x11
        /*010a*/ 	.short	(.L_45 - .L_44)
	.align		4
.L_44:
        /*010c*/ 	.word	index@(_Z22GPUElementwiseSubtractPdS_S_l)
        /*0110*/ 	.word	0x00000000


	//----- nvinfo : EIATTR_REGCOUNT
	.align		4
.L_45:
        /*0114*/ 	.byte	0x04, 0x2f
        /*0116*/ 	.short	(.L_47 - .L_46)
	.align		4
.L_46:
        /*0118*/ 	.word	index@(_Z17GPUSubtractAssignPdS_l)
        /*011c*/ 	.word	0x0000000c


	//----- nvinfo : EIATTR_FRAME_SIZE
	.align		4
.L_47:
        /*0120*/ 	.byte	0x04, 0x11
        /*0122*/ 	.short	(.L_49 - .L_48)
	.align		4
.L_48:
        /*0124*/ 	.word	index@(_Z17GPUSubtractAssignPdS_l)
        /*0128*/ 	.word	0x00000000


	//----- nvinfo : EIATTR_REGCOUNT
	.align		4
.L_49:
        /*012c*/ 	.byte	0x04, 0x2f
        /*012e*/ 	.short	(.L_51 - .L_50)
	.align		4
.L_50:
        /*0130*/ 	.word	index@(_Z22GPUElementWiseMultiplyPdS_S_l)
        /*0134*/ 	.word	0x0000000c


	//----- nvinfo : EIATTR_FRAME_SIZE
	.align		4
.L_51:
        /*0138*/ 	.byte	0x04, 0x11
        /*013a*/ 	.short	(.L_53 - .L_52)
	.align		4
.L_52:
        /*013c*/ 	.word	index@(_Z22GPUElementWiseMultiplyPdS_S_l)
        /*0140*/ 	.word	0x00000000


	//----- nvinfo : EIATTR_REGCOUNT
	.align		4
.L_53:
        /*0144*/ 	.byte	0x04, 0x2f
        /*0146*/ 	.short	(.L_55 - .L_54)
	.align		4
.L_54:
        /*0148*/ 	.word	index@(_Z20GPUElementWiseDividePdS_S_l)
        /*014c*/ 	.word	0x0000001a


	//----- nvinfo : EIATTR_FRAME_SIZE
	.align		4
.L_55:
        /*0150*/ 	.byte	0x04, 0x11
        /*0152*/ 	.short	(.L_57 - .L_56)
	.align		4
.L_56:
        /*0154*/ 	.word	index@($__internal_2_$__cuda_sm20_div_rn_f64_full)
        /*0158*/ 	.word	0x00000000


	//----- nvinfo : EIATTR_FRAME_SIZE
	.align		4
.L_57:
        /*015c*/ 	.byte	0x04, 0x11
        /*015e*/ 	.short	(.L_59 - .L_58)
	.align		4
.L_58:
        /*0160*/ 	.word	index@(_Z20GPUElementWiseDividePdS_S_l)
        /*0164*/ 	.word	0x00000000


	//----- nvinfo : EIATTR_REGCOUNT
	.align		4
.L_59:
        /*0168*/ 	.byte	0x04, 0x2f
        /*016a*/ 	.short	(.L_61 - .L_60)
	.align		4
.L_60:
        /*016c*/ 	.word	index@(_Z8GPUScalePddS_l)
        /*0170*/ 	.word	0x0000000a


	//----- nvinfo : EIATTR_FRAME_SIZE
	.align		4
.L_61:
        /*0174*/ 	.byte	0x04, 0x11
        /*0176*/ 	.short	(.L_63 - .L_62)
	.align		4
.L_62:
        /*0178*/ 	.word	index@(_Z8GPUScalePddS_l)
        /*017c*/ 	.word	0x00000000


	//----- nvinfo : EIATTR_REGCOUNT
	.align		4
.L_63:
        /*0180*/ 	.byte	0x04, 0x2f
        /*0182*/ 	.short	(.L_65 - .L_64)
	.align		4
.L_64:
        /*0184*/ 	.word	index@(_Z10ConvKernelPdS_S_S_S_iiiiiii)
        /*0188*/ 	.word	0x00000020


	//----- nvinfo : EIATTR_FRAME_SIZE
	.align		4
.L_65:
        /*018c*/ 	.byte	0x04, 0x11
        /*018e*/ 	.short	(.L_67 - .L_66)
	.align		4
.L_66:
        /*0190*/ 	.word	index@($__internal_1_$__cuda_sm20_div_rn_f64_full)
        /*0194*/ 	.word	0x00000000


	//----- nvinfo : EIATTR_FRAME_SIZE
	.align		4
.L_67:
        /*0198*/ 	.byte	0x04, 0x11
        /*019a*/ 	.short	(.L_69 - .L_68)
	.align		4
.L_68:
        /*019c*/ 	.word	index@(_Z10ConvKernelPdS_S_S_S_iiiiiii)
        /*01a0*/ 	.word	0x00000000


	//----- nvinfo : EIATTR_REGCOUNT
	.align		4
.L_69:
        /*01a4*/ 	.byte	0x04, 0x2f
        /*01a6*/ 	.short	(.L_71 - .L_70)
	.align		4
.L_70:
        /*01a8*/ 	.word	index@(_Z24convBackpropErrorsKernelPdS_S_i)
        /*01ac*/ 	.word	0x00000016


	//----- nvinfo : EIATTR_FRAME_SIZE
	.align		4
.L_71:
        /*01b0*/ 	.byte	0x04, 0x11
        /*01b2*/ 	.short	(.L_73 - .L_72)
	.align		4
.L_72:
        /*01b4*/ 	.word	index@($__internal_0_$__cuda_sm20_div_rn_f64_full)
        /*01b8*/ 	.word	0x00000000


	//----- nvinfo : EIATTR_FRAME_SIZE
	.align		4
.L_73:
        /*01bc*/ 	.byte	0x04, 0x11
        /*01be*/ 	.short	(.L_75 - .L_74)
	.align		4
.L_74:
        /*01c0*/ 	.word	index@(_Z24convBackpropErrorsKernelPdS_S_i)
        /*01c4*/ 	.word	0x00000000


	//----- nvinfo : EIATTR_REGCOUNT
	.align		4
.L_75:
        /*01c8*/ 	.byte	0x04, 0x2f
        /*01ca*/ 	.short	(.L_77 - .L_76)
	.align		4
.L_76:
        /*01cc*/ 	.word	index@(_Z18convBackpropKernelPdS_S_S_S_S_iiiiiidS_dd)
        /*01d0*/ 	.word	0x00000028


	//----- nvinfo : EIATTR_FRAME_SIZE
	.align		4
.L_77:
        /*01d4*/ 	.byte	0x04, 0x11
        /*01d6*/ 	.short	(.L_79 - .L_78)
	.align		4
.L_78:
        /*01d8*/ 	.word	index@(_Z18convBackpropKernelPdS_S_S_S_S_iiiiiidS_dd)
        /*01dc*/ 	.word	0x00000000


	//----- nvinfo : EIATTR_MIN_STACK_SIZE
	.align		4
.L_79:
        /*01e0*/ 	.byte	0x04, 0x12
        /*01e2*/ 	.short	(.L_81 - .L_80)
	.align		4
.L_80:
        /*01e4*/ 	.word	index@(_Z18convBackpropKernelPdS_S_S_S_S_iiiiiidS_dd)
        /*01e8*/ 	.word	0x00000000


	//----- nvinfo : EIATTR_MIN_STACK_SIZE
	.align		4
.L_81:
        /*01ec*/ 	.byte	0x04, 0x12
        /*01ee*/ 	.short	(.L_83 - .L_82)
	.align		4
.L_82:
        /*01f0*/ 	.word	index@(_Z24convBackpropErrorsKernelPdS_S_i)
        /*01f4*/ 	.word	0x00000000


	//----- nvinfo : EIATTR_MIN_STACK_SIZE
	.align		4
.L_83:
        /*01f8*/ 	.byte	0x04, 0x12
        /*01fa*/ 	.short	(.L_85 - .L_84)
	.align		4
.L_84:
        /*01fc*/ 	.word	index@(_Z10ConvKernelPdS_S_S_S_iiiiiii)
        /*0200*/ 	.word	0x00000000


	//----- nvinfo : EIATTR_MIN_STACK_SIZE
	.align		4
.L_85:
        /*0204*/ 	.byte	0x04, 0x12
        /*0206*/ 	.short	(.L_87 - .L_86)
	.align		4
.L_86:
        /*0208*/ 	.word	index@(_Z8GPUScalePddS_l)
        /*020c*/ 	.word	0x00000000


	//----- nvinfo : EIATTR_MIN_STACK_SIZE
	.align		4
.L_87:
        /*0210*/ 	.byte	0x04, 0x12
        /*0212*/ 	.short	(.L_89 - .L_88)
	.align		4
.L_88:
        /*0214*/ 	.word	index@(_Z20GPUElementWiseDividePdS_S_l)
        /*0218*/ 	.word	0x00000000


	//----- nvinfo : EIATTR_MIN_STACK_SIZE
	.align		4
.L_89:
        /*021c*/ 	.byte	0x04, 0x12
        /*021e*/ 	.short	(.L_91 - .L_90)
	.align		4
.L_90:
        /*0220*/ 	.word	index@(_Z22GPUElementWiseMultiplyPdS_S_l)
        /*0224*/ 	.word	0x00000000


	//----- nvinfo : EIATTR_MIN_STACK_SIZE
	.align		4
.L_91:
        /*0228*/ 	.byte	0x04, 0x12
        /*022a*/ 	.short	(.L_93 - .L_92)
	.align		4
.L_92:
        /*022c*/ 	.word	index@(_Z17GPUSubtractAssignPdS_l)
        /*0230*/ 	.word	0x00000000


	//----- nvinfo : EIATTR_MIN_STACK_SIZE
	.align		4
.L_93:
        /*0234*/ 	.byte	0x04, 0x12
        /*0236*/ 	.short	(.L_95 - .L_94)
	.align		4
.L_94:
        /*0238*/ 	.word	index@(_Z22GPUElementwiseSubtractPdS_S_l)
        /*023c*/ 	.word	0x00000000


	//----- nvinfo : EIATTR_MIN_STACK_SIZE
	.align		4
.L_95:
        /*0240*/ 	.byte	0x04, 0x12
        /*0242*/ 	.short	(.L_97 - .L_96)
	.align		4
.L_96:
        /*0244*/ 	.word	index@(_Z12GPUAddAssignPdS_l)
        /*0248*/ 	.word	0x00000000


	//----- nvinfo : EIATTR_MIN_STACK_SIZE
	.align		4
.L_97:
        /*024c*/ 	.byte	0x04, 0x12
        /*024e*/ 	.short	(.L_99 - .L_98)
	.align		4
.L_98:
        /*0250*/ 	.word	index@(_Z17GPUElementwiseAddPdS_S_l)
        /*0254*/ 	.word	0x00000000


	//----- nvinfo : EIATTR_MIN_STACK_SIZE
	.align		4
.L_99:
        /*0258*/ 	.byte	0x04, 0x12
        /*025a*/ 	.short	(.L_101 - .L_100)
	.align		4
.L_100:
        /*025c*/ 	.word	index@(_Z11GPUAddConstPddS_l)
        /*0260*/ 	.word	0x00000000


	//----- nvinfo : EIATTR_MIN_STACK_SIZE
	.align		4
.L_101:
        /*0264*/ 	.byte	0x04, 0x12
        /*0266*/ 	.short	(.L_103 - .L_102)
	.align		4
.L_102:
        /*0268*/ 	.word	index@(_Z22GPUSigmoidDifferentialPdS_l)
        /*026c*/ 	.word	0x00000000


	//----- nvinfo : EIATTR_MIN_STACK_SIZE
	.align		4
.L_103:
        /*0270*/ 	.byte	0x04, 0x12
        /*0272*/ 	.short	(.L_105 - .L_104)
	.align		4
.L_104:
        /*0274*/ 	.word	index@(_Z10GPUSigmoidPdS_l)
        /*0278*/ 	.word	0x00000000


	//----- nvinfo : EIATTR_MIN_STACK_SIZE
	.align		4
.L_105:
        /*027c*/ 	.byte	0x04, 0x12
        /*027e*/ 	.short	(.L_107 - .L_106)
	.align		4
.L_106:
        /*0280*/ 	.word	index@(_Z12GPUTransposePdS_ii)
        /*0284*/ 	.word	0x00000000


	//----- nvinfo : EIATTR_MIN_STACK_SIZE
	.align		4
.L_107:
        /*0288*/ 	.byte	0x04, 0x12
        /*028a*/ 	.short	(.L_109 - .L_108)
	.align		4
.L_108:
        /*028c*/ 	.word	index@(_Z15GPUMultKernelABPdS_S_iii)
        /*0290*/ 	.word	0x00000000


	//----- nvinfo : EIATTR_MIN_STACK_SIZE
	.align		4
.L_109:
        /*0294*/ 	.byte	0x04, 0x12
        /*0296*/ 	.short	(.L_111 - .L_110)
	.align		4
.L_110:
        /*0298*/ 	.word	index@(_Z14GPUMultKernelBPdS_S_iii)
        /*029c*/ 	.word	0x00000000


	//----- nvinfo : EIATTR_MIN_STACK_SIZE
	.align		4
.L_111:
        /*02a0*/ 	.byte	0x04, 0x12
        /*02a2*/ 	.short	(.L_113 - .L_112)
	.align		4
.L_112:
        /*02a4*/ 	.word	index@(_Z14GPUMultKernelAPdS_S_iii)
        /*02a8*/ 	.word	0x00000000


	//----- nvinfo : EIATTR_MIN_STACK_SIZE
	.align		4
.L_113:
        /*02ac*/ 	.byte	0x04, 0x12
        /*02ae*/ 	.short	(.L_115 - .L_114)
	.align		4
.L_114:
        /*02b0*/ 	.word	index@(_Z13GPUMultKernelPdS_S_iii)
        /*02b4*/ 	.word	0x00000000
.L_115:


//--------------------- .nv.compat                --------------------------
	.section	.nv.compat,"",@"SHT_CUDA_COMPAT_INFO"
	.align	4
        /*0000*/ 	.byte	0x02, 0x09, 0x00, 0x00, 0x02, 0x02, 0x01, 0x00, 0x02, 0x05, 0x05, 0x00, 0x03, 0x07, 0x01, 0x01
        /*0010*/ 	.byte	0x02, 0x03, 0x00, 0x00, 0x02, 0x06, 0x01, 0x00, 0x04, 0x0b, 0x08, 0x00, 0x01, 0x00, 0x00, 0x00
        /*0020*/ 	.byte	0x00, 0x00, 0x00, 0x00


//--------------------- .nv.info._Z18convBackpropKernelPdS_S_S_S_S_iiiiiidS_dd --------------------------
	.section	.nv.info._Z18convBackpropKernelPdS_S_S_S_S_iiiiiidS_dd,"",@"SHT_CUDA_INFO"
	.sectionflags	@""
	.align	4


	//----- nvinfo : EIATTR_CUDA_API_VERSION
	.align		4
        /*0000*/ 	.byte	0x04, 0x37
        /*0002*/ 	.short	(.L_117 - .L_116)
.L_116:
        /*0004*/ 	.word	0x00000082


	//----- nvinfo : EIATTR_KPARAM_INFO
	.align		4
.L_117:
        /*0008*/ 	.byte	0x04, 0x17
        /*000a*/ 	.short	(.L_119 - .L_118)
.L_118:
        /*000c*/ 	.word	0x00000000
        /*0010*/ 	.short	0x000f
        /*0012*/ 	.short	0x0060
        /*0014*/ 	.byte	0x00, 0xf0, 0x21, 0x00


	//----- nvinfo : EIATTR_KPARAM_INFO
	.align		4
.L_119:
        /*0018*/ 	.byte	0x04, 0x17
        /*001a*/ 	.short	(.L_121 - .L_120)
.L_120:
        /*001c*/ 	.word	0x00000000
        /*0020*/ 	.short	0x000e
        /*0022*/ 	.short	0x0058
        /*0024*/ 	.byte	0x00, 0xf0, 0x21, 0x00


	//----- nvinfo : EIATTR_KPARAM_INFO
	.align		4
.L_121:
        /*0028*/ 	.byte	0x04, 0x17
        /*002a*/ 	.short	(.L_123 - .L_122)
.L_122:
        /*002c*/ 	.word	0x00000000
        /*0030*/ 	.short	0x000d
        /*0032*/ 	.short	0x0050
        /*0034*/ 	.byte	0x00, 0xf5, 0x21, 0x00


	//----- nvinfo : EIATTR_KPARAM_INFO
	.align		4
.L_123:
        /*0038*/ 	.byte	0x04, 0x17
        /*003a*/ 	.short	(.L_125 - .L_124)
.L_124:
        /*003c*/ 	.word	0x00000000
        /*0040*/ 	.short	0x000c
        /*0042*/ 	.short	0x0048
        /*0044*/ 	.byte	0x00, 0xf0, 0x21, 0x00


	//----- nvinfo : EIATTR_KPARAM_INFO
	.align		4
.L_125:
        /*0048*/ 	.byte	0x04, 0x17
        /*004a*/ 	.short	(.L_127 - .L_126)
.L_126:
        /*004c*/ 	.word	0x00000000
        /*0050*/ 	.short	0x000b
        /*0052*/ 	.short	0x0044
        /*0054*/ 	.byte	0x00, 0xf0, 0x11, 0x00


	//----- nvinfo : EIATTR_KPARAM_INFO
	.align		4
.L_127:
        /*0058*/ 	.byte	0x04, 0x17
        /*005a*/ 	.short	(.L_129 - .L_128)
.L_128:
        /*005c*/ 	.word	0x00000000
        /*0060*/ 	.short	0x000a
        /*0062*/ 	.short	0x0040
        /*0064*/ 	.byte	0x00, 0xf0, 0x11, 0x00


	//----- nvinfo : EIATTR_KPARAM_INFO
	.align		4
.L_129:
        /*0068*/ 	.byte	0x04, 0x17
        /*006a*/ 	.short	(.L_131 - .L_130)
.L_130:
        /*006c*/ 	.word	0x00000000
        /*0070*/ 	.short	0x0009
        /*0072*/ 	.short	0x003c
        /*0074*/ 	.byte	0x00, 0xf0, 0x11, 0x00


	//----- nvinfo : EIATTR_KPARAM_INFO
	.align		4
.L_131:
        /*0078*/ 	.byte	0x04, 0x17
        /*007a*/ 	.short	(.L_133 - .L_132)
.L_132:
        /*007c*/ 	.word	0x00000000
        /*0080*/ 	.short	0x0008
        /*0082*/ 	.short	0x0038
        /*0084*/ 	.byte	0x00, 0xf0, 0x11, 0x00


	//----- nvinfo : EIATTR_KPARAM_INFO
	.align		4
.L_133:
        /*0088*/ 	.byte	0x04, 0x17
        /*008a*/ 	.short	(.L_135 - .L_134)
.L_134:
        /*008c*/ 	.word	0x00000000
        /*0090*/ 	.short	0x0007
        /*0092*/ 	.short	0x0034
        /*0094*/ 	.byte	0x00, 0xf0, 0x11, 0x00


	//----- nvinfo : EIATTR_KPARAM_INFO
	.align		4
.L_135:
        /*0098*/ 	.byte	0x04, 0x17
        /*009a*/ 	.short	(.L_137 - .L_136)
.L_136:
        /*009c*/ 	.word	0x00000000
        /*00a0*/ 	.short	0x0006
        /*00a2*/ 	.short	0x0030
        /*00a4*/ 	.byte	0x00, 0xf0, 0x11, 0x00


	//----- nvinfo : EIATTR_KPARAM_INFO
	.align		4
.L_137:
        /*00a8*/ 	.byte	0x04, 0x17
        /*00aa*/ 	.short	(.L_139 - .L_138)
.L_138:
        /*00ac*/ 	.word	0x00000000
        /*00b0*/ 	.short	0x0005
        /*00b2*/ 	.short	0x0028
        /*00b4*/ 	.byte	0x00, 0xf5, 0x21, 0x00


	//----- nvinfo : EIATTR_KPARAM_INFO
	.align		4
.L_139:
        /*00b8*/ 	.byte	0x04, 0x17
        /*00ba*/ 	.short	(.L_141 - .L_140)
.L_140:
        /*00bc*/ 	.word	0x00000000
        /*00c0*/ 	.short	0x0004
        /*00c2*/ 	.short	0x0020
        /*00c4*/ 	.byte	0x00, 0xf5, 0x21, 0x00


	//----- nvinfo : EIATTR_KPARAM_INFO
	.align		4
.L_141:
        /*00c8*/ 	.byte	0x04, 0x17
        /*00ca*/ 	.short	(.L_143 - .L_142)
.L_142:
        /*00cc*/ 	.word	0x00000000
        /*00d0*/ 	.short	0x0003
        /*00d2*/ 	.short	0x0018
        /*00d4*/ 	.byte	0x00, 0xf5, 0x21, 0x00


	//----- nvinfo : EIATTR_KPARAM_INFO
	.align		4
.L_143:
        /*00d8*/ 	.byte	0x04, 0x17
        /*00da*/ 	.short	(.L_145 - .L_144)
.L_144:
        /*00dc*/ 	.word	0x00000000
        /*00e0*/ 	.short	0x0002
        /*00e2*/ 	.short	0x0010
        /*00e4*/ 	.byte	0x00, 0xf5, 0x21, 0x00


	//----- nvinfo : EIATTR_KPARAM_INFO
	.align		4
.L_145:
        /*00e8*/ 	.byte	0x04, 0x17
        /*00ea*/ 	.short	(.L_147 - .L_146)
.L_146:
        /*00ec*/ 	.word	0x00000000
        /*00f0*/ 	.short	0x0001
        /*00f2*/ 	.short	0x0008
        /*00f4*/ 	.byte	0x00, 0xf5, 0x21, 0x00


	//----- nvinfo : EIATTR_KPARAM_INFO
	.align		4
.L_147:
        /*00f8*/ 	.byte	0x04, 0x17
        /*00fa*/ 	.short	(.L_149 - .L_148)
.L_148:
        /*00fc*/ 	.word	0x00000000
        /*0100*/ 	.short	0x0000
        /*0102*/ 	.short	0x0000
        /*0104*/ 	.byte	0x00, 0xf5, 0x21, 0x00


	//----- nvinfo : EIATTR_SPARSE_MMA_MASK
	.align		4
.L_149:
        /*0108*/ 	.byte	0x03, 0x50
        /*010a*/ 	.short	0x0000


	//----- nvinfo : EIATTR_MAXREG_COUNT
	.align		4
        /*010c*/ 	.byte	0x03, 0x1b
        /*010e*/ 	.short	0x00ff


	//----- nvinfo : EIATTR_MERCURY_ISA_VERSION
	.align		4
        /*0110*/ 	.byte	0x03, 0x5f
        /*0112*/ 	.short	0x0101


	//----- nvinfo : EIATTR_VRC_CTA_INIT_COUNT
	.align		4
        /*0114*/ 	.byte	0x02, 0x4a
	.zero		1
	.zero		1


	//----- nvinfo : EIATTR_EXIT_INSTR_OFFSETS
	.align		4
        /*0118*/ 	.byte	0x04, 0x1c
        /*011a*/ 	.short	(.L_151 - .L_150)


	//   ....[0]....
.L_150:
        /*011c*/ 	.word	0x00000140


	//   ....[1]....
        /*0120*/ 	.word	0x00000190


	//   ....[2]....
        /*0124*/ 	.word	0x00000d20


	//----- nvinfo : EIATTR_CBANK_PARAM_SIZE
	.align		4
.L_151:
        /*0128*/ 	.byte	0x03, 0x19
        /*012a*/ 	.short	0x0068


	//----- nvinfo : EIATTR_PARAM_CBANK
	.align		4
        /*012c*/ 	.byte	0x04, 0x0a
        /*012e*/ 	.short	(.L_153 - .L_152)
	.align		4
.L_152:
        /*0130*/ 	.word	index@(.nv.constant0._Z18convBackpropKernelPdS_S_S_S_S_iiiiiidS_dd)
        /*0134*/ 	.short	0x0380
        /*0136*/ 	.short	0x0068


	//----- nvinfo : EIATTR_SW_WAR
	.align		4
.L_153:
        /*0138*/ 	.byte	0x04, 0x36
        /*013a*/ 	.short	(.L_155 - .L_154)
.L_154:
        /*013c*/ 	.word	0x00000008
.L_155:


//--------------------- .nv.info._Z24convBackpropErrorsKernelPdS_S_i --------------------------
	.section	.nv.info._Z24convBackpropErrorsKernelPdS_S_i,"",@"SHT_CUDA_INFO"
	.sectionflags	@""
	.align	4


	//----- nvinfo : EIATTR_CUDA_API_VERSION
	.align		4
        /*0000*/ 	.byte	0x04, 0x37
        /*0002*/ 	.short	(.L_157 - .L_156)
.L_156:
        /*0004*/ 	.word	0x00000082


	//----- nvinfo : EIATTR_KPARAM_INFO
	.align		4
.L_157:
        /*0008*/ 	.byte	0x04, 0x17
        /*000a*/ 	.short	(.L_159 - .L_158)
.L_158:
        /*000c*/ 	.word	0x00000000
        /*0010*/ 	.short	0x0003
        /*0012*/ 	.short	0x0018
        /*0014*/ 	.byte	0x00, 0xf0, 0x11, 0x00


	//----- nvinfo : EIATTR_KPARAM_INFO
	.align		4
.L_159:
        /*0018*/ 	.byte	0x04, 0x17
        /*001a*/ 	.short	(.L_161 - .L_160)
.L_160:
        /*001c*/ 	.word	0x00000000
        /*0020*/ 	.short	0x0002
        /*0022*/ 	.short	0x0010
        /*0024*/ 	.byte	0x00, 0xf5, 0x21, 0x00


	//----- nvinfo : EIATTR_KPARAM_INFO
	.align		4
.L_161:
        /*0028*/ 	.byte	0x04, 0x17
        /*002a*/ 	.short	(.L_163 - .L_162)
.L_162:
        /*002c*/ 	.word	0x00000000
        /*0030*/ 	.short	0x0001
        /*0032*/ 	.short	0x0008
        /*0034*/ 	.byte	0x00, 0xf5, 0x21, 0x00


	//----- nvinfo : EIATTR_KPARAM_INFO
	.align		4
.L_163:
        /*0038*/ 	.byte	0x04, 0x17
        /*003a*/ 	.short	(.L_165 - .L_164)
.L_164:
        /*003c*/ 	.word	0x00000000
        /*0040*/ 	.short	0x0000
        /*0042*/ 	.short	0x0000
        /*0044*/ 	.byte	0x00, 0xf5, 0x21, 0x00


	//----- nvinfo : EIATTR_SPARSE_MMA_MASK
	.align		4
.L_165:
        /*0048*/ 	.byte	0x03, 0x50
        /*004a*/ 	.short	0x0000


	//----- nvinfo : EIATTR_MAXREG_COUNT
	.align		4
        /*004c*/ 	.byte	0x03, 0x1b
        /*004e*/ 	.short	0x00ff


	//----- nvinfo : EIATTR_MERCURY_ISA_VERSION
	.align		4
        /*0050*/ 	.byte	0x03, 0x5f
        /*0052*/ 	.short	0x0101


	//----- nvinfo : EIATTR_VRC_CTA_INIT_COUNT
	.align		4
        /*0054*/ 	.byte	0x02, 0x4a
	.zero		1
	.zero		1


	//----- nvinfo : EIATTR_EXIT_INSTR_OFFSETS
	.align		4
        /*0058*/ 	.byte	0x04, 0x1c
        /*005a*/ 	.short	(.L_167 - .L_166)


	//   ....[0]....
.L_166:
        /*005c*/ 	.word	0x00000070


	//   ....[1]....
        /*0060*/ 	.word	0x00000850


	//----- nvinfo : EIATTR_CRS_STACK_SIZE
	.align		4
.L_167:
        /*0064*/ 	.byte	0x04, 0x1e
        /*0066*/ 	.short	(.L_169 - .L_168)
.L_168:
        /*0068*/ 	.word	0x00000000


	//----- nvinfo : EIATTR_CBANK_PARAM_SIZE
	.align		4
.L_169:
        /*006c*/ 	.byte	0x03, 0x19
        /*006e*/ 	.short	0x001c


	//----- nvinfo : EIATTR_PARAM_CBANK
	.align		4
        /*0070*/ 	.byte	0x04, 0x0a
        /*0072*/ 	.short	(.L_171 - .L_170)
	.align		4
.L_170:
        /*0074*/ 	.word	index@(.nv.constant0._Z24convBackpropErrorsKernelPdS_S_i)
        /*0078*/ 	.short	0x0380
        /*007a*/ 	.short	0x001c


	//----- nvinfo : EIATTR_SW_WAR
	.align		4
.L_171:
        /*007c*/ 	.byte	0x04, 0x36
        /*007e*/ 	.short	(.L_173 - .L_172)
.L_172:
        /*0080*/ 	.word	0x00000008
.L_173:


//--------------------- .nv.info._Z10ConvKernelPdS_S_S_S_iiiiiii --------------------------
	.section	.nv.info._Z10ConvKernelPdS_S_S_S_iiiiiii,"",@"SHT_CUDA_INFO"
	.sectionflags	@""
	.align	4


	//----- nvinfo : EIATTR_CUDA_API_VERSION
	.align		4
        /*0000*/ 	.byte	0x04, 0x37
        /*0002*/ 	.short	(.L_175 - .L_174)
.L_174:
        /*0004*/ 	.word	0x00000082


	//----- nvinfo : EIATTR_KPARAM_INFO
	.align		4
.L_175:
        /*0008*/ 	.byte	0x04, 0x17
        /*000a*/ 	.short	(.L_177 - .L_176)
.L_176:
        /*000c*/ 	.word	0x00000000
        /*0010*/ 	.short	0x000b
        /*0012*/ 	.short	0x0040
        /*0014*/ 	.byte	0x00, 0xf0, 0x11, 0x00


	//----- nvinfo : EIATTR_KPARAM_INFO
	.align		4
.L_177:
        /*0018*/ 	.byte	0x04, 0x17
        /*001a*/ 	.short	(.L_179 - .L_178)
.L_178:
        /*001c*/ 	.word	0x00000000
        /*0020*/ 	.short	0x000a
        /*0022*/ 	.short	0x003c
        /*0024*/ 	.byte	0x00, 0xf0, 0x11, 0x00


	//----- nvinfo : EIATTR_KPARAM_INFO
	.align		4
.L_179:
        /*0028*/ 	.byte	0x04, 0x17
        /*002a*/ 	.short	(.L_181 - .L_180)
.L_180:
        /*002c*/ 	.word	0x00000000
        /*0030*/ 	.short	0x0009
        /*0032*/ 	.short	0x0038
        /*0034*/ 	.byte	0x00, 0xf0, 0x11, 0x00


	//----- nvinfo : EIATTR_KPARAM_INFO
	.align		4
.L_181:
        /*0038*/ 	.byte	0x04, 0x17
        /*003a*/ 	.short	(.L_183 - .L_182)
.L_182:
        /*003c*/ 	.word	0x00000000
        /*0040*/ 	.short	0x0008
        /*0042*/ 	.short	0x0034
        /*0044*/ 	.byte	0x00, 0xf0, 0x11, 0x00


	//----- nvinfo : EIATTR_KPARAM_INFO
	.align		4
.L_183:
        /*0048*/ 	.byte	0x04, 0x17
        /*004a*/ 	.short	(.L_185 - .L_184)
.L_184:
        /*004c*/ 	.word	0x00000000
        /*0050*/ 	.short	0x0007
        /*0052*/ 	.short	0x0030
        /*0054*/ 	.byte	0x00, 0xf0, 0x11, 0x00


	//----- nvinfo : EIATTR_KPARAM_INFO
	.align		4
.L_185:
        /*0058*/ 	.byte	0x04, 0x17
        /*005a*/ 	.short	(.L_187 - .L_186)
.L_186:
        /*005c*/ 	.word	0x00000000
        /*0060*/ 	.short	0x0006
        /*0062*/ 	.short	0x002c
        /*0064*/ 	.byte	0x00, 0xf0, 0x11, 0x00


	//----- nvinfo : EIATTR_KPARAM_INFO
	.align		4
.L_187:
        /*0068*/ 	.byte	0x04, 0x17
        /*006a*/ 	.short	(.L_189 - .L_188)
.L_188:
        /*006c*/ 	.word	0x00000000
        /*0070*/ 	.short	0x0005
        /*0072*/ 	.short	0x0028
        /*0074*/ 	.byte	0x00, 0xf0, 0x11, 0x00


	//----- nvinfo : EIATTR_KPARAM_INFO
	.align		4
.L_189:
        /*0078*/ 	.byte	0x04, 0x17
        /*007a*/ 	.short	(.L_191 - .L_190)
.L_190:
        /*007c*/ 	.word	0x00000000
        /*0080*/ 	.short	0x0004
        /*0082*/ 	.short	0x0020
        /*0084*/ 	.byte	0x00, 0xf5, 0x21, 0x00


	//----- nvinfo : EIATTR_KPARAM_INFO
	.align		4
.L_191:
        /*0088*/ 	.byte	0x04, 0x17
        /*008a*/ 	.short	(.L_193 - .L_192)
.L_192:
        /*008c*/ 	.word	0x00000000
        /*0090*/ 	.short	0x0003
        /*0092*/ 	.short	0x0018
        /*0094*/ 	.byte	0x00, 0xf5, 0x21, 0x00


	//----- nvinfo : EIATTR_KPARAM_INFO
	.align		4
.L_193:
        /*0098*/ 	.byte	0x04, 0x17
        /*009a*/ 	.short	(.L_195 - .L_194)
.L_194:
        /*009c*/ 	.word	0x00000000
        /*00a0*/ 	.short	0x0002
        /*00a2*/ 	.short	0x0010
        /*00a4*/ 	.byte	0x00, 0xf5, 0x21, 0x00


	//----- nvinfo : EIATTR_KPARAM_INFO
	.align		4
.L_195:
        /*00a8*/ 	.byte	0x04, 0x17
        /*00aa*/ 	.short	(.L_197 - .L_196)
.L_196:
        /*00ac*/ 	.word	0x00000000
        /*00b0*/ 	.short	0x0001
        /*00b2*/ 	.short	0x0008
        /*00b4*/ 	.byte	0x00, 0xf5, 0x21, 0x00


	//----- nvinfo : EIATTR_KPARAM_INFO
	.align		4
.L_197:
        /*00b8*/ 	.byte	0x04, 0x17
        /*00ba*/ 	.short	(.L_199 - .L_198)
.L_198:
        /*00bc*/ 	.word	0x00000000
        /*00c0*/ 	.short	0x0000
        /*00c2*/ 	.short	0x0000
        /*00c4*/ 	.byte	0x00, 0xf5, 0x21, 0x00


	//----- nvinfo : EIATTR_SPARSE_MMA_MASK
	.align		4
.L_199:
        /*00c8*/ 	.byte	0x03, 0x50
        /*00ca*/ 	.short	0x0000


	//----- nvinfo : EIATTR_MAXREG_COUNT
	.align		4
        /*00cc*/ 	.byte	0x03, 0x1b
        /*00ce*/ 	.short	0x00ff


	//----- nvinfo : EIATTR_MERCURY_ISA_VERSION
	.align		4
        /*00d0*/ 	.byte	0x03, 0x5f
        /*00d2*/ 	.short	0x0101


	//----- nvinfo : EIATTR_VRC_CTA_INIT_COUNT
	.align		4
        /*00d4*/ 	.byte	0x02, 0x4a
	.zero		1
	.zero		1


	//----- nvinfo : EIATTR_EXIT_INSTR_OFFSETS
	.align		4
        /*00d8*/ 	.byte	0x04, 0x1c
        /*00da*/ 	.short	(.L_201 - .L_200)


	//   ....[0]....
.L_200:
        /*00dc*/ 	.word	0x00000120


	//   ....[1]....
        /*00e0*/ 	.word	0x000013d0


	//----- nvinfo : EIATTR_CRS_STACK_SIZE
	.align		4
.L_201:
        /*00e4*/ 	.byte	0x04, 0x1e
        /*00e6*/ 	.short	(.L_203 - .L_202)
.L_202:
        /*00e8*/ 	.word	0x00000000


	//----- nvinfo : EIATTR_CBANK_PARAM_SIZE
	.align		4
.L_203:
        /*00ec*/ 	.byte	0x03, 0x19
        /*00ee*/ 	.short	0x0044


	//----- nvinfo : EIATTR_PARAM_CBANK
	.align		4
        /*00f0*/ 	.byte	0x04, 0x0a
        /*00f2*/ 	.short	(.L_205 - .L_204)
	.align		4
.L_204:
        /*00f4*/ 	.word	index@(.nv.constant0._Z10ConvKernelPdS_S_S_S_iiiiiii)
        /*00f8*/ 	.short	0x0380
        /*00fa*/ 	.short	0x0044


	//----- nvinfo : EIATTR_SW_WAR
	.align		4
.L_205:
        /*00fc*/ 	.byte	0x04, 0x36
        /*00fe*/ 	.short	(.L_207 - .L_206)
.L_206:
        /*0100*/ 	.word	0x00000008
.L_207:


//--------------------- .nv.info._Z8GPUScalePddS_l --------------------------
	.section	.nv.info._Z8GPUScalePddS_l,"",@"SHT_CUDA_INFO"
	.sectionflags	@""
	.align	4


	//----- nvinfo : EIATTR_CUDA_API_VERSION
	.align		4
        /*0000*/ 	.byte	0x04, 0x37
        /*0002*/ 	.short	(.L_209 - .L_208)
.L_208:
        /*0004*/ 	.word	0x00000082


	//----- nvinfo : EIATTR_KPARAM_INFO
	.align		4
.L_209:
        /*0008*/ 	.byte	0x04, 0x17
        /*000a*/ 	.short	(.L_211 - .L_210)
.L_210:
        /*000c*/ 	.word	0x00000000
        /*0010*/ 	.short	0x0003
        /*0012*/ 	.short	0x0018
        /*0014*/ 	.byte	0x00, 0xf0, 0x21, 0x00


	//----- nvinfo : EIATTR_KPARAM_INFO
	.align		4
.L_211:
        /*0018*/ 	.byte	0x04, 0x17
        /*001a*/ 	.short	(.L_213 - .L_212)
.L_212:
        /*001c*/ 	.word	0x00000000
        /*0020*/ 	.short	0x0002
        /*0022*/ 	.short	0x0010
        /*0024*/ 	.byte	0x00, 0xf5, 0x21, 0x00


	//----- nvinfo : EIATTR_KPARAM_INFO
	.align		4
.L_213:
        /*0028*/ 	.byte	0x04, 0x17
        /*002a*/ 	.short	(.L_215 - .L_214)
.L_214:
        /*002c*/ 	.word	0x00000000
        /*0030*/ 	.short	0x0001
        /*0032*/ 	.short	0x0008
        /*0034*/ 	.byte	0x00, 0xf0, 0x21, 0x00


	//----- nvinfo : EIATTR_KPARAM_INFO
	.align		4
.L_215:
        /*0038*/ 	.byte	0x04, 0x17
        /*003a*/ 	.short	(.L_217 - .L_216)
.L_216:
        /*003c*/ 	.word	0x00000000
        /*0040*/ 	.short	0x0000
        /*0042*/ 	.short	0x0000
        /*0044*/ 	.byte	0x00, 0xf5, 0x21, 0x00


	//----- nvinfo : EIATTR_SPARSE_MMA_MASK
	.align		4
.L_217:
        /*0048*/ 	.byte	0x03, 0x50
        /*004a*/ 	.short	0x0000


	//----- nvinfo : EIATTR_MAXREG_COUNT
	.align		4
        /*004c*/ 	.byte	0x03, 0x1b
        /*004e*/ 	.short	0x00ff


	//----- nvinfo : EIATTR_MERCURY_ISA_VERSION
	.align		4
        /*0050*/ 	.byte	0x03, 0x5f
        /*0052*/ 	.short	0x0101


	//----- nvinfo : EIATTR_VRC_CTA_INIT_COUNT
	.align		4
        /*0054*/ 	.byte	0x02, 0x4a
	.zero		1
	.zero		1


	//----- nvinfo : EIATTR_EXIT_INSTR_OFFSETS
	.align		4
        /*0058*/ 	.byte	0x04, 0x1c
        /*005a*/ 	.short	(.L_219 - .L_218)


	//   ....[0]....
.L_218:
        /*005c*/ 	.word	0x00000090


	//   ....[1]....
        /*0060*/ 	.word	0x00000170


	//----- nvinfo : EIATTR_CBANK_PARAM_SIZE
	.align		4
.L_219:
        /*0064*/ 	.byte	0x03, 0x19
        /*0066*/ 	.short	0x0020


	//----- nvinfo : EIATTR_PARAM_CBANK
	.align		4
        /*0068*/ 	.byte	0x04, 0x0a
        /*006a*/ 	.short	(.L_221 - .L_220)
	.align		4
.L_220:
        /*006c*/ 	.word	index@(.nv.constant0._Z8GPUScalePddS_l)
        /*0070*/ 	.short	0x0380
        /*0072*/ 	.short	0x0020


	//----- nvinfo : EIATTR_SW_WAR
	.align		4
.L_221:
        /*0074*/ 	.byte	0x04, 0x36
        /*0076*/ 	.short	(.L_223 - .L_222)
.L_222:
        /*0078*/ 	.word	0x00000008
.L_223:


//--------------------- .nv.info._Z20GPUElementWiseDividePdS_S_l --------------------------
	.section	.nv.info._Z20GPUElementWiseDividePdS_S_l,"",@"SHT_CUDA_INFO"
	.sectionflags	@""
	.align	4


	//----- nvinfo : EIATTR_CUDA_API_VERSION
	.align		4
        /*0000*/ 	.byte	0x04, 0x37
        /*0002*/ 	.short	(.L_225 - .L_224)
.L_224:
        /*0004*/ 	.word	0x00000082


	//----- nvinfo : EIATTR_KPARAM_INFO
	.align		4
.L_225:
        /*0008*/ 	.byte	0x04, 0x17
        /*000a*/ 	.short	(.L_227 - .L_226)
.L_226:
        /*000c*/ 	.word	0x00000000
        /*0010*/ 	.short	0x0003
        /*0012*/ 	.short	0x0018
        /*0014*/ 	.byte	0x00, 0xf0, 0x21, 0x00


	//----- nvinfo : EIATTR_KPARAM_INFO
	.align		4
.L_227:
        /*0018*/ 	.byte	0x04, 0x17
        /*001a*/ 	.short	(.L_229 - .L_228)
.L_228:
        /*001c*/ 	.word	0x00000000
        /*0020*/ 	.short	0x0002
        /*0022*/ 	.short	0x0010
        /*0024*/ 	.byte	0x00, 0xf5, 0x21, 0x00


	//----- nvinfo : EIATTR_KPARAM_INFO
	.align		4
.L_229:
        /*0028*/ 	.byte	0x04, 0x17
        /*002a*/ 	.short	(.L_231 - .L_230)
.L_230:
        /*002c*/ 	.word	0x00000000
        /*0030*/ 	.short	0x0001
        /*0032*/ 	.short	0x0008
        /*0034*/ 	.byte	0x00, 0xf5, 0x21, 0x00


	//----- nvinfo : EIATTR_KPARAM_INFO
	.align		4
.L_231:
        /*0038*/ 	.byte	0x04, 0x17
        /*003a*/ 	.short	(.L_233 - .L_232)
.L_232:
        /*003c*/ 	.word	0x00000000
        /*0040*/ 	.short	0x0000
        /*0042*/ 	.short	0x0000
        /*0044*/ 	.byte	0x00, 0xf5, 0x21, 0x00


	//----- nvinfo : EIATTR_SPARSE_MMA_MASK
	.align		4
.L_233:
        /*0048*/ 	.byte	0x03, 0x50
        /*004a*/ 	.short	0x0000


	//----- nvinfo : EIATTR_MAXREG_COUNT
	.align		4
        /*004c*/ 	.byte	0x03, 0x1b
        /*004e*/ 	.short	0x00ff


	//----- nvinfo : EIATTR_MERCURY_ISA_VERSION
	.align		4
        /*0050*/ 	.byte	0x03, 0x5f
        /*0052*/ 	.short	0x0101


	//----- nvinfo : EIATTR_VRC_CTA_INIT_COUNT
	.align		4
        /*0054*/ 	.byte	0x02, 0x4a
	.zero		1
	.zero		1


	//----- nvinfo : EIATTR_EXIT_INSTR_OFFSETS
	.align		4
        /*0058*/ 	.byte	0x04, 0x1c
        /*005a*/ 	.short	(.L_235 - .L_234)


	//   ....[0]....
.L_234:
        /*005c*/ 	.word	0x00000090


	//   ....[1]....
        /*0060*/ 	.word	0x000002a0


	//----- nvinfo : EIATTR_CRS_STACK_SIZE
	.align		4
.L_235:
        /*0064*/ 	.byte	0x04, 0x1e
        /*0066*/ 	.short	(.L_237 - .L_236)
.L_236:
        /*0068*/ 	.word	0x00000000


	//----- nvinfo : EIATTR_CBANK_PARAM_SIZE
	.align		4
.L_237:
        /*006c*/ 	.byte	0x03, 0x19
        /*006e*/ 	.short	0x0020


	//----- nvinfo : EIATTR_PARAM_CBANK
	.align		4
        /*0070*/ 	.byte	0x04, 0x0a
        /*0072*/ 	.short	(.L_239 - .L_238)
	.align		4
.L_238:
        /*0074*/ 	.word	index@(.nv.constant0._Z20GPUElementWiseDividePdS_S_l)
        /*0078*/ 	.short	0x0380
        /*007a*/ 	.short	0x0020


	//----- nvinfo : EIATTR_SW_WAR
	.align		4
.L_239:
        /*007c*/ 	.byte	0x04, 0x36
        /*007e*/ 	.short	(.L_241 - .L_240)
.L_240:
        /*0080*/ 	.word	0x00000008
.L_241:


//--------------------- .nv.info._Z22GPUElementWiseMultiplyPdS_S_l --------------------------
	.section	.nv.info._Z22GPUElementWiseMultiplyPdS_S_l,"",@"SHT_CUDA_INFO"
	.sectionflags	@""
	.align	4


	//----- nvinfo : EIATTR_CUDA_API_VERSION
	.align		4
        /*0000*/ 	.byte	0x04, 0x37
        /*0002*/ 	.short	(.L_243 - .L_242)
.L_242:
        /*0004*/ 	.word	0x00000082


	//----- nvinfo : EIATTR_KPARAM_INFO
	.align		4
.L_243:
        /*0008*/ 	.byte	0x04, 0x17
        /*000a*/ 	.short	(.L_245 - .L_244)
.L_244:
        /*000c*/ 	.word	0x00000000
        /*0010*/ 	.short	0x0003
        /*0012*/ 	.short	0x0018
        /*0014*/ 	.byte	0x00, 0xf0, 0x21, 0x00


	//----- nvinfo : EIATTR_KPARAM_INFO
	.align		4
.L_245:
        /*0018*/ 	.byte	0x04, 0x17
        /*001a*/ 	.short	(.L_247 - .L_246)
.L_246:
        /*001c*/ 	.word	0x00000000
        /*0020*/ 	.short	0x0002
        /*0022*/ 	.short	0x0010
        /*0024*/ 	.byte	0x00, 0xf5, 0x21, 0x00


	//----- nvinfo : EIATTR_KPARAM_INFO
	.align		4
.L_247:
        /*0028*/ 	.byte	0x04, 0x17
        /*002a*/ 	.short	(.L_249 - .L_248)
.L_248:
        /*002c*/ 	.word	0x00000000
        /*0030*/ 	.short	0x0001
        /*0032*/ 	.short	0x0008
        /*0034*/ 	.byte	0x00, 0xf5, 0x21, 0x00


	//----- nvinfo : EIATTR_KPARAM_INFO
	.align		4
.L_249:
        /*0038*/ 	.byte	0x04, 0x17
        /*003a*/ 	.short	(.L_251 - .L_250)
.L_250:
        /*003c*/ 	.word	0x00000000
        /*0040*/ 	.short	0x0000
        /*0042*/ 	.short	0x0000
        /*0044*/ 	.byte	0x00, 0xf5, 0x21, 0x00


	//----- nvinfo : EIATTR_SPARSE_MMA_MASK
	.align		4
.L_251:
        /*0048*/ 	.byte	0x03, 0x50
        /*004a*/ 	.short	0x0000


	//----- nvinfo : EIATTR_MAXREG_COUNT
	.align		4
        /*004c*/ 	.byte	0x03, 0x1b
        /*004e*/ 	.short	0x00ff


	//----- nvinfo : EIATTR_MERCURY_ISA_VERSION
	.align		4
        /*0050*/ 	.byte	0x03, 0x5f
        /*0052*/ 	.short	0x0101


	//----- nvinfo : EIATTR_VRC_CTA_INIT_COUNT
	.align		4
        /*0054*/ 	.byte	0x02, 0x4a
	.zero		1
	.zero		1


	//----- nvinfo : EIATTR_EXIT_INSTR_OFFSETS
	.align		4
        /*0058*/ 	.byte	0x04, 0x1c
        /*005a*/ 	.short	(.L_253 - .L_252)


	//   ....[0]....
.L_252:
        /*005c*/ 	.word	0x00000090


	//   ....[1]....
        /*0060*/ 	.word	0x00000190


	//----- nvinfo : EIATTR_CBANK_PARAM_SIZE
	.align		4
.L_253:
        /*0064*/ 	.byte	0x03, 0x19
        /*0066*/ 	.short	0x0020


	//----- nvinfo : EIATTR_PARAM_CBANK
	.align		4
        /*0068*/ 	.byte	0x04, 0x0a
        /*006a*/ 	.short	(.L_255 - .L_254)
	.align		4
.L_254:
        /*006c*/ 	.word	index@(.nv.constant0._Z22GPUElementWiseMultiplyPdS_S_l)
        /*0070*/ 	.short	0x0380
        /*0072*/ 	.short	0x0020


	//----- nvinfo : EIATTR_SW_WAR
	.align		4
.L_255:
        /*0074*/ 	.byte	0x04, 0x36
        /*0076*/ 	.short	(.L_257 - .L_256)
.L_256:
        /*0078*/ 	.word	0x00000008
.L_257:


//--------------------- .nv.info._Z17GPUSubtractAssignPdS_l --------------------------
	.section	.nv.info._Z17GPUSubtractAssignPdS_l,"",@"SHT_CUDA_INFO"
	.sectionflags	@""
	.align	4


	//----- nvinfo : EIATTR_CUDA_API_VERSION
	.align		4
        /*0000*/ 	.byte	0x04, 0x37
        /*0002*/ 	.short	(.L_259 - .L_258)
.L_258:
        /*0004*/ 	.word	0x00000082


	//----- nvinfo : EIATTR_KPARAM_INFO
	.align		4
.L_259:
        /*0008*/ 	.byte	0x04, 0x17
        /*000a*/ 	.short	(.L_261 - .L_260)
.L_260:
        /*000c*/ 	.word	0x00000000
        /*0010*/ 	.short	0x0002
        /*0012*/ 	.short	0x0010
        /*0014*/ 	.byte	0x00, 0xf0, 0x21, 0x00


	//----- nvinfo : EIATTR_KPARAM_INFO
	.align		4
.L_261:
        /*0018*/ 	.byte	0x04, 0x17
        /*001a*/ 	.short	(.L_263 - .L_262)
.L_262:
        /*001c*/ 	.word	0x00000000
        /*0020*/ 	.short	0x0001
        /*0022*/ 	.short	0x0008
        /*0024*/ 	.byte	0x00, 0xf5, 0x21, 0x00


	//----- nvinfo : EIATTR_KPARAM_INFO
	.align		4
.L_263:
        /*0028*/ 	.byte	0x04, 0x17
        /*002a*/ 	.short	(.L_265 - .L_264)
.L_264:
        /*002c*/ 	.word	0x00000000
        /*0030*/ 	.short	0x0000
        /*0032*/ 	.short	0x0000
        /*0034*/ 	.byte	0x00, 0xf5, 0x21, 0x00


	//----- nvinfo : EIATTR_SPARSE_MMA_MASK
	.align		4
.L_265:
        /*0038*/ 	.byte	0x03, 0x50
        /*003a*/ 	.short	0x0000


	//----- nvinfo : EIATTR_MAXREG_COUNT
	.align		4
        /*003c*/ 	.byte	0x03, 0x1b
        /*003e*/ 	.short	0x00ff


	//----- nvinfo : EIATTR_MERCURY_ISA_VERSION
	.align		4
        /*0040*/ 	.byte	0x03, 0x5f
        /*0042*/ 	.short	0x0101


	//----- nvinfo : EIATTR_VRC_CTA_INIT_COUNT
	.align		4
        /*0044*/ 	.byte	0x02, 0x4a
	.zero		1
	.zero		1


	//----- nvinfo : EIATTR_EXIT_INSTR_OFFSETS
	.align		4
        /*0048*/ 	.byte	0x04, 0x1c
        /*004a*/ 	.short	(.L_267 - .L_266)


	//   ....[0]....
.L_266:
        /*004c*/ 	.word	0x00000090


	//   ....[1]....
        /*0050*/ 	.word	0x00000160


	//----- nvinfo : EIATTR_CBANK_PARAM_SIZE
	.align		4
.L_267:
        /*0054*/ 	.byte	0x03, 0x19
        /*0056*/ 	.short	0x0018


	//----- nvinfo : EIATTR_PARAM_CBANK
	.align		4
        /*0058*/ 	.byte	0x04, 0x0a
        /*005a*/ 	.short	(.L_269 - .L_268)
	.align		4
.L_268:
        /*005c*/ 	.word	index@(.nv.constant0._Z17GPUSubtractAssignPdS_l)
        /*0060*/ 	.short	0x0380
        /*0062*/ 	.short	0x0018


	//----- nvinfo : EIATTR_SW_WAR
	.align		4
.L_269:
        /*0064*/ 	.byte	0x04, 0x36
        /*0066*/ 	.short	(.L_271 - .L_270)
.L_270:
        /*0068*/ 	.word	0x00000008
.L_271:


//--------------------- .nv.info._Z22GPUElementwiseSubtractPdS_S_l --------------------------
	.section	.nv.info._Z22GPUElementwiseSubtractPdS_S_l,"",@"SHT_CUDA_INFO"
	.sectionflags	@""
	.align	4


	//----- nvinfo : EIATTR_CUDA_API_VERSION
	.align		4
        /*0000*/ 	.byte	0x04, 0x37
        /*0002*/ 	.short	(.L_273 - .L_272)
.L_272:
        /*0004*/ 	.word	0x00000082


	//----- nvinfo : EIATTR_KPARAM_INFO
	.align		4
.L_273:
        /*0008*/ 	.byte	0x04, 0x17
        /*000a*/ 	.short	(.L_275 - .L_274)
.L_274:
        /*000c*/ 	.word	0x00000000
        /*0010*/ 	.short	0x0003
        /*0012*/ 	.short	0x0018
        /*0014*/ 	.byte	0x00, 0xf0, 0x21, 0x00


	//----- nvinfo : EIATTR_KPARAM_INFO
	.align		4
.L_275:
        /*0018*/ 	.byte	0x04, 0x17
        /*001a*/ 	.short	(.L_277 - .L_276)
.L_276:
        /*001c*/ 	.word	0x00000000
        /*0020*/ 	.short	0x0002
        /*0022*/ 	.short	0x0010
        /*0024*/ 	.byte	0x00, 0xf5, 0x21, 0x00


	//----- nvinfo : EIATTR_KPARAM_INFO
	.align		4
.L_277:
        /*0028*/ 	.byte	0x04, 0x17
        /*002a*/ 	.short	(.L_279 - .L_278)
.L_278:
        /*002c*/ 	.word	0x00000000
        /*0030*/ 	.short	0x0001
        /*0032*/ 	.short	0x0008
        /*0034*/ 	.byte	0x00, 0xf5, 0x21, 0x00


	//----- nvinfo : EIATTR_KPARAM_INFO
	.align		4
.L_279:
        /*0038*/ 	.byte	0x04, 0x17
        /*003a*/ 	.short	(.L_281 - .L_280)
.L_280:
        /*003c*/ 	.word	0x00000000
        /*0040*/ 	.short	0x0000
        /*0042*/ 	.short	0x0000
        /*0044*/ 	.byte	0x00, 0xf5, 0x21, 0x00


	//----- nvinfo : EIATTR_SPARSE_MMA_MASK
	.align		4
.L_281:
        /*0048*/ 	.byte	0x03, 0x50
        /*004a*/ 	.short	0x0000


	//----- nvinfo : EIATTR_MAXREG_COUNT
	.align		4
        /*004c*/ 	.byte	0x03, 0x1b
        /*004e*/ 	.short	0x00ff


	//----- nvinfo : EIATTR_MERCURY_ISA_VERSION
	.align		4
        /*0050*/ 	.byte	0x03, 0x5f
        /*0052*/ 	.short	0x0101


	//----- nvinfo : EIATTR_VRC_CTA_INIT_COUNT
	.align		4
        /*0054*/ 	.byte	0x02, 0x4a
	.zero		1
	.zero		1


	//----- nvinfo : EIATTR_EXIT_INSTR_OFFSETS
	.align		4
        /*0058*/ 	.byte	0x04, 0x1c
        /*005a*/ 	.short	(.L_283 - .L_282)


	//   ....[0]....
.L_282:
        /*005c*/ 	.word	0x00000090


	//   ....[1]....
        /*0060*/ 	.word	0x00000190


	//----- nvinfo : EIATTR_CBANK_PARAM_SIZE
	.align		4
.L_283:
        /*0064*/ 	.byte	0x03, 0x19
        /*0066*/ 	.short	0x0020


	//----- nvinfo : EIATTR_PARAM_CBANK
	.align		4
        /*0068*/ 	.byte	0x04, 0x0a
        /*006a*/ 	.short	(.L_285 - .L_284)
	.align		4
.L_284:
        /*006c*/ 	.word	index@(.nv.constant0._Z22GPUElementwiseSubtractPdS_S_l)
        /*0070*/ 	.short	0x0380
        /*0072*/ 	.short	0x0020


	//----- nvinfo : EIATTR_SW_WAR
	.align		4
.L_285:
        /*0074*/ 	.byte	0x04, 0x36
        /*0076*/ 	.short	(.L_287 - .L_286)
.L_286:
        /*0078*/ 	.word	0x00000008
.L_287:


//--------------------- .nv.info._Z12GPUAddAssignPdS_l --------------------------
	.section	.nv.info._Z12GPUAddAssignPdS_l,"",@"SHT_CUDA_INFO"
	.sectionflags	@""
	.align	4


	//----- nvinfo : EIATTR_CUDA_API_VERSION
	.align		4
        /*0000*/ 	.byte	0x04, 0x37
        /*0002*/ 	.short	(.L_289 - .L_288)
.L_288:
        /*0004*/ 	.word	0x00000082


	//----- nvinfo : EIATTR_KPARAM_INFO
	.align		4
.L_289:
        /*0008*/ 	.byte	0x04, 0x17
        /*000a*/ 	.short	(.L_291 - .L_290)
.L_290:
        /*000c*/ 	.word	0x00000000
        /*0010*/ 	.short	0x0002
        /*0012*/ 	.short	0x0010
        /*0014*/ 	.byte	0x00, 0xf0, 0x21, 0x00


	//----- nvinfo : EIATTR_KPARAM_INFO
	.align		4
.L_291:
        /*0018*/ 	.byte	0x04, 0x17
        /*001a*/ 	.short	(.L_293 - .L_292)
.L_292:
        /*001c*/ 	.word	0x00000000
        /*0020*/ 	.short	0x0001
        /*0022*/ 	.short	0x0008
        /*0024*/ 	.byte	0x00, 0xf5, 0x21, 0x00


	//----- nvinfo : EIATTR_KPARAM_INFO
	.align		4
.L_293:
        /*0028*/ 	.byte	0x04, 0x17
        /*002a*/ 	.short	(.L_295 - .L_294)
.L_294:
        /*002c*/ 	.word	0x00000000
        /*0030*/ 	.short	0x0000
        /*0032*/ 	.short	0x0000
        /*0034*/ 	.byte	0x00, 0xf5, 0x21, 0x00


	//----- nvinfo : EIATTR_SPARSE_MMA_MASK
	.align		4
.L_295:
        /*0038*/ 	.byte	0x03, 0x50
        /*003a*/ 	.short	0x0000


	//----- nvinfo : EIATTR_MAXREG_COUNT
	.align		4
        /*003c*/ 	.byte	0x03, 0x1b
        /*003e*/ 	.short	0x00ff


	//----- nvinfo : EIATTR_MERCURY_ISA_VERSION
	.align		4
        /*0040*/ 	.byte	0x03, 0x5f
        /*0042*/ 	.short	0x0101


	//----- nvinfo : EIATTR_VRC_CTA_INIT_COUNT
	.align		4
        /*0044*/ 	.byte	0x02, 0x4a
	.zero		1
	.zero		1


	//----- nvinfo : EIATTR_EXIT_INSTR_OFFSETS
	.align		4
        /*0048*/ 	.byte	0x04, 0x1c
        /*004a*/ 	.short	(.L_297 - .L_296)


	//   ....[0]....
.L_296:
        /*004c*/ 	.word	0x00000090


	//   ....[1]....
        /*0050*/ 	.word	0x00000160


	//----- nvinfo : EIATTR_CBANK_PARAM_SIZE
	.align		4
.L_297:
        /*0054*/ 	.byte	0x03, 0x19
        /*0056*/ 	.short	0x0018


	//----- nvinfo : EIATTR_PARAM_CBANK
	.align		4
        /*0058*/ 	.byte	0x04, 0x0a
        /*005a*/ 	.short	(.L_299 - .L_298)
	.align		4
.L_298:
        /*005c*/ 	.word	index@(.nv.constant0._Z12GPUAddAssignPdS_l)
        /*0060*/ 	.short	0x0380
        /*0062*/ 	.short	0x0018


	//----- nvinfo : EIATTR_SW_WAR
	.align		4
.L_299:
        /*0064*/ 	.byte	0x04, 0x36
        /*0066*/ 	.short	(.L_301 - .L_300)
.L_300:
        /*0068*/ 	.word	0x00000008
.L_301:


//--------------------- .nv.info._Z17GPUElementwiseAddPdS_S_l --------------------------
	.section	.nv.info._Z17GPUElementwiseAddPdS_S_l,"",@"SHT_CUDA_INFO"
	.sectionflags	@""
	.align	4


	//----- nvinfo : EIATTR_CUDA_API_VERSION
	.align		4
        /*0000*/ 	.byte	0x04, 0x37
        /*0002*/ 	.short	(.L_303 - .L_302)
.L_302:
        /*0004*/ 	.word	0x00000082


	//----- nvinfo : EIATTR_KPARAM_INFO
	.align		4
.L_303:
        /*0008*/ 	.byte	0x04, 0x17
        /*000a*/ 	.short	(.L_305 - .L_304)
.L_304:
        /*000c*/ 	.word	0x00000000
        /*0010*/ 	.short	0x0003
        /*0012*/ 	.short	0x0018
        /*0014*/ 	.byte	0x00, 0xf0, 0x21, 0x00


	//----- nvinfo : EIATTR_KPARAM_INFO
	.align		4
.L_305:
        /*0018*/ 	.byte	0x04, 0x17
        /*001a*/ 	.short	(.L_307 - .L_306)
.L_306:
        /*001c*/ 	.word	0x00000000
        /*0020*/ 	.short	0x0002
        /*0022*/ 	.short	0x0010
        /*0024*/ 	.byte	0x00, 0xf5, 0x21, 0x00


	//----- nvinfo : EIATTR_KPARAM_INFO
	.align		4
.L_307:
        /*0028*/ 	.byte	0x04, 0x17
        /*002a*/ 	.short	(.L_309 - .L_308)
.L_308:
        /*002c*/ 	.word	0x00000000
        /*0030*/ 	.short	0x0001
        /*0032*/ 	.short	0x0008
        /*0034*/ 	.byte	0x00, 0xf5, 0x21, 0x00


	//----- nvinfo : EIATTR_KPARAM_INFO
	.align		4
.L_309:
        /*0038*/ 	.byte	0x04, 0x17
        /*003a*/ 	.short	(.L_311 - .L_310)
.L_310:
        /*003c*/ 	.word	0x00000000
        /*0040*/ 	.short	0x0000
        /*0042*/ 	.short	0x0000
        /*0044*/ 	.byte	0x00, 0xf5, 0x21, 0x00


	//----- nvinfo : EIATTR_SPARSE_MMA_MASK
	.align		4
.L_311:
        /*0048*/ 	.byte	0x03, 0x50
        /*004a*/ 	.short	0x0000


	//----- nvinfo : EIATTR_MAXREG_COUNT
	.align		4
        /*004c*/ 	.byte	0x03, 0x1b
        /*004e*/ 	.short	0x00ff


	//----- nvinfo : EIATTR_MERCURY_ISA_VERSION
	.align		4
        /*0050*/ 	.byte	0x03, 0x5f
        /*0052*/ 	.short	0x0101


	//----- nvinfo : EIATTR_VRC_CTA_INIT_COUNT
	.align		4
        /*0054*/ 	.byte	0x02, 0x4a
	.zero		1
	.zero		1


	//----- nvinfo : EIATTR_EXIT_INSTR_OFFSETS
	.align		4
        /*0058*/ 	.byte	0x04, 0x1c
        /*005a*/ 	.short	(.L_313 - .L_312)


	//   ....[0]....
.L_312:
        /*005c*/ 	.word	0x00000090


	//   ....[1]....
        /*0060*/ 	.word	0x00000190


	//----- nvinfo : EIATTR_CBANK_PARAM_SIZE
	.align		4
.L_313:
        /*0064*/ 	.byte	0x03, 0x19
        /*0066*/ 	.short	0x0020


	//----- nvinfo : EIATTR_PARAM_CBANK
	.align		4
        /*0068*/ 	.byte	0x04, 0x0a
        /*006a*/ 	.short	(.L_315 - .L_314)
	.align		4
.L_314:
        /*006c*/ 	.word	index@(.nv.constant0._Z17GPUElementwiseAddPdS_S_l)
        /*0070*/ 	.short	0x0380
        /*0072*/ 	.short	0x0020


	//----- nvinfo : EIATTR_SW_WAR
	.align		4
.L_315:
        /*0074*/ 	.byte	0x04, 0x36
        /*0076*/ 	.short	(.L_317 - .L_316)
.L_316:
        /*0078*/ 	.word	0x00000008
.L_317:


//--------------------- .nv.info._Z11GPUAddConstPddS_l --------------------------
	.section	.nv.info._Z11GPUAddConstPddS_l,"",@"SHT_CUDA_INFO"
	.sectionflags	@""
	.align	4


	//----- nvinfo : EIATTR_CUDA_API_VERSION
	.align		4
        /*0000*/ 	.byte	0x04, 0x37
        /*0002*/ 	.short	(.L_319 - .L_318)
.L_318:
        /*0004*/ 	.word	0x00000082


	//----- nvinfo : EIATTR_KPARAM_INFO
	.align		4
.L_319:
        /*0008*/ 	.byte	0x04, 0x17
        /*000a*/ 	.short	(.L_321 - .L_320)
.L_320:
        /*000c*/ 	.word	0x00000000
        /*0010*/ 	.short	0x0003
        /*0012*/ 	.short	0x0018
        /*0014*/ 	.byte	0x00, 0xf0, 0x21, 0x00


	//----- nvinfo : EIATTR_KPARAM_INFO
	.align		4
.L_321:
        /*0018*/ 	.byte	0x04, 0x17
        /*001a*/ 	.short	(.L_323 - .L_322)
.L_322:
        /*001c*/ 	.word	0x00000000
        /*0020*/ 	.short	0x0002
        /*0022*/ 	.short	0x0010
        /*0024*/ 	.byte	0x00, 0xf5, 0x21, 0x00


	//----- nvinfo : EIATTR_KPARAM_INFO
	.align		4
.L_323:
        /*0028*/ 	.byte	0x04, 0x17
        /*002a*/ 	.short	(.L_325 - .L_324)
.L_324:
        /*002c*/ 	.word	0x00000000
        /*0030*/ 	.short	0x0001
        /*0032*/ 	.short	0x0008
        /*0034*/ 	.byte	0x00, 0xf0, 0x21, 0x00


	//----- nvinfo : EIATTR_KPARAM_INFO
	.align		4
.L_325:
        /*0038*/ 	.byte	0x04, 0x17
        /*003a*/ 	.short	(.L_327 - .L_326)
.L_326:
        /*003c*/ 	.word	0x00000000
        /*0040*/ 	.short	0x0000
        /*0042*/ 	.short	0x0000
        /*0044*/ 	.byte	0x00, 0xf5, 0x21, 0x00


	//----- nvinfo : EIATTR_SPARSE_MMA_MASK
	.align		4
.L_327:
        /*0048*/ 	.byte	0x03, 0x50
        /*004a*/ 	.short	0x0000


	//----- nvinfo : EIATTR_MAXREG_COUNT
	.align		4
        /*004c*/ 	.byte	0x03, 0x1b
        /*004e*/ 	.short	0x00ff


	//----- nvinfo : EIATTR_MERCURY_ISA_VERSION
	.align		4
        /*0050*/ 	.byte	0x03, 0x5f
        /*0052*/ 	.short	0x0101


	//----- nvinfo : EIATTR_VRC_CTA_INIT_COUNT
	.align		4
        /*0054*/ 	.byte	0x02, 0x4a
	.zero		1
	.zero		1


	//----- nvinfo : EIATTR_EXIT_INSTR_OFFSETS
	.align		4
        /*0058*/ 	.byte	0x04, 0x1c
        /*005a*/ 	.short	(.L_329 - .L_328)


	//   ....[0]....
.L_328:
        /*005c*/ 	.word	0x00000090


	//   ....[1]....
        /*0060*/ 	.word	0x00000170


	//----- nvinfo : EIATTR_CBANK_PARAM_SIZE
	.align		4
.L_329:
        /*0064*/ 	.byte	0x03, 0x19
        /*0066*/ 	.short	0x0020


	//----- nvinfo : EIATTR_PARAM_CBANK
	.align		4
        /*0068*/ 	.byte	0x04, 0x0a
        /*006a*/ 	.short	(.L_331 - .L_330)
	.align		4
.L_330:
        /*006c*/ 	.word	index@(.nv.constant0._Z11GPUAddConstPddS_l)
        /*0070*/ 	.short	0x0380
        /*0072*/ 	.short	0x0020


	//----- nvinfo : EIATTR_SW_WAR
	.align		4
.L_331:
        /*0074*/ 	.byte	0x04, 0x36
        /*0076*/ 	.short	(.L_333 - .L_332)
.L_332:
        /*0078*/ 	.word	0x00000008
.L_333:


//--------------------- .nv.info._Z22GPUSigmoidDifferentialPdS_l --------------------------
	.section	.nv.info._Z22GPUSigmoidDifferentialPdS_l,"",@"SHT_CUDA_INFO"
	.sectionflags	@""
	.align	4


	//----- nvinfo : EIATTR_CUDA_API_VERSION
	.align		4
        /*0000*/ 	.byte	0x04, 0x37
        /*0002*/ 	.short	(.L_335 - .L_334)
.L_334:
        /*0004*/ 	.word	0x00000082


	//----- nvinfo : EIATTR_KPARAM_INFO
	.align		4
.L_335:
        /*0008*/ 	.byte	0x04, 0x17
        /*000a*/ 	.short	(.L_337 - .L_336)
.L_336:
        /*000c*/ 	.word	0x00000000
        /*0010*/ 	.short	0x0002
        /*0012*/ 	.short	0x0010
        /*0014*/ 	.byte	0x00, 0xf0, 0x21, 0x00


	//----- nvinfo : EIATTR_KPARAM_INFO
	.align		4
.L_337:
        /*0018*/ 	.byte	0x04, 0x17
        /*001a*/ 	.short	(.L_339 - .L_338)
.L_338:
        /*001c*/ 	.word	0x00000000
        /*0020*/ 	.short	0x0001
        /*0022*/ 	.short	0x0008
        /*0024*/ 	.byte	0x00, 0xf5, 0x21, 0x00


	//----- nvinfo : EIATTR_KPARAM_INFO
	.align		4
.L_339:
        /*0028*/ 	.byte	0x04, 0x17
        /*002a*/ 	.short	(.L_341 - .L_340)
.L_340:
        /*002c*/ 	.word	0x00000000
        /*0030*/ 	.short	0x0000
        /*0032*/ 	.short	0x0000
        /*0034*/ 	.byte	0x00, 0xf5, 0x21, 0x00


	//----- nvinfo : EIATTR_SPARSE_MMA_MASK
	.align		4
.L_341:
        /*0038*/ 	.byte	0x03, 0x50
        /*003a*/ 	.short	0x0000


	//----- nvinfo : EIATTR_MAXREG_COUNT
	.align		4
        /*003c*/ 	.byte	0x03, 0x1b
        /*003e*/ 	.short	0x00ff


	//----- nvinfo : EIATTR_MERCURY_ISA_VERSION
	.align		4
        /*0040*/ 	.byte	0x03, 0x5f
        /*0042*/ 	.short	0x0101


	//----- nvinfo : EIATTR_VRC_CTA_INIT_COUNT
	.align		4
        /*0044*/ 	.byte	0x02, 0x4a
	.zero		1
	.zero		1


	//----- nvinfo : EIATTR_EXIT_INSTR_OFFSETS
	.align		4
        /*0048*/ 	.byte	0x04, 0x1c
        /*004a*/ 	.short	(.L_343 - .L_342)


	//   ....[0]....
.L_342:
        /*004c*/ 	.word	0x00000090


	//   ....[1]....
        /*0050*/ 	.word	0x00000160


	//----- nvinfo : EIATTR_CBANK_PARAM_SIZE
	.align		4
.L_343:
        /*0054*/ 	.byte	0x03, 0x19
        /*0056*/ 	.short	0x0018


	//----- nvinfo : EIATTR_PARAM_CBANK
	.align		4
        /*0058*/ 	.byte	0x04, 0x0a
        /*005a*/ 	.short	(.L_345 - .L_344)
	.align		4
.L_344:
        /*005c*/ 	.word	index@(.nv.constant0._Z22GPUSigmoidDifferentialPdS_l)
        /*0060*/ 	.short	0x0380
        /*0062*/ 	.short	0x0018


	//----- nvinfo : EIATTR_SW_WAR
	.align		4
.L_345:
        /*0064*/ 	.byte	0x04, 0x36
        /*0066*/ 	.short	(.L_347 - .L_346)
.L_346:
        /*0068*/ 	.word	0x00000008
.L_347:


//--------------------- .nv.info._Z10GPUSigmoidPdS_l --------------------------
	.section	.nv.info._Z10GPUSigmoidPdS_l,"",@"SHT_CUDA_INFO"
	.sectionflags	@""
	.align	4


	//----- nvinfo : EIATTR_CUDA_API_VERSION
	.align		4
        /*0000*/ 	.byte	0x04, 0x37
        /*0002*/ 	.short	(.L_349 - .L_348)
.L_348:
        /*0004*/ 	.word	0x00000082


	//----- nvinfo : EIATTR_KPARAM_INFO
	.align		4
.L_349:
        /*0008*/ 	.byte	0x04, 0x17
        /*000a*/ 	.short	(.L_351 - .L_350)
.L_350:
        /*000c*/ 	.word	0x00000000
        /*0010*/ 	.short	0x0002
        /*0012*/ 	.short	0x0010
        /*0014*/ 	.byte	0x00, 0xf0, 0x21, 0x00


	//----- nvinfo : EIATTR_KPARAM_INFO
	.align		4
.L_351:
        /*0018*/ 	.byte	0x04, 0x17
        /*001a*/ 	.short	(.L_353 - .L_352)
.L_352:
        /*001c*/ 	.word	0x00000000
        /*0020*/ 	.short	0x0001
        /*0022*/ 	.short	0x0008
        /*0024*/ 	.byte	0x00, 0xf5, 0x21, 0x00


	//----- nvinfo : EIATTR_KPARAM_INFO
	.align		4
.L_353:
        /*0028*/ 	.byte	0x04, 0x17
        /*002a*/ 	.short	(.L_355 - .L_354)
.L_354:
        /*002c*/ 	.word	0x00000000
        /*0030*/ 	.short	0x0000
        /*0032*/ 	.short	0x0000
        /*0034*/ 	.byte	0x00, 0xf5, 0x21, 0x00


	//----- nvinfo : EIATTR_SPARSE_MMA_MASK
	.align		4
.L_355:
        /*0038*/ 	.byte	0x03, 0x50
        /*003a*/ 	.short	0x0000


	//----- nvinfo : EIATTR_MAXREG_COUNT
	.align		4
        /*003c*/ 	.byte	0x03, 0x1b
        /*003e*/ 	.short	0x00ff


	//----- nvinfo : EIATTR_MERCURY_ISA_VERSION
	.align		4
        /*0040*/ 	.byte	0x03, 0x5f
        /*0042*/ 	.short	0x0101


	//----- nvinfo : EIATTR_VRC_CTA_INIT_COUNT
	.align		4
        /*0044*/ 	.byte	0x02, 0x4a
	.zero		1
	.zero		1


	//----- nvinfo : EIATTR_EXIT_INSTR_OFFSETS
	.align		4
        /*0048*/ 	.byte	0x04, 0x1c
        /*004a*/ 	.short	(.L_357 - .L_356)


	//   ....[0]....
.L_356:
        /*004c*/ 	.word	0x00000090


	//   ....[1]....
        /*0050*/ 	.word	0x00000610


	//----- nvinfo : EIATTR_CRS_STACK_SIZE
	.align		4
.L_357:
        /*0054*/ 	.byte	0x04, 0x1e
        /*0056*/ 	.short	(.L_359 - .L_358)
.L_358:
        /*0058*/ 	.word	0x00000000


	//----- nvinfo : EIATTR_CBANK_PARAM_SIZE
	.align		4
.L_359:
        /*005c*/ 	.byte	0x03, 0x19
        /*005e*/ 	.short	0x0018


	//----- nvinfo : EIATTR_PARAM_CBANK
	.align		4
        /*0060*/ 	.byte	0x04, 0x0a
        /*0062*/ 	.short	(.L_361 - .L_360)
	.align		4
.L_360:
        /*0064*/ 	.word	index@(.nv.constant0._Z10GPUSigmoidPdS_l)
        /*0068*/ 	.short	0x0380
        /*006a*/ 	.short	0x0018


	//----- nvinfo : EIATTR_SW_WAR
	.align		4
.L_361:
        /*006c*/ 	.byte	0x04, 0x36
        /*006e*/ 	.short	(.L_363 - .L_362)
.L_362:
        /*0070*/ 	.word	0x00000008
.L_363:


//--------------------- .nv.info._Z12GPUTransposePdS_ii --------------------------
	.section	.nv.info._Z12GPUTransposePdS_ii,"",@"SHT_CUDA_INFO"
	.sectionflags	@""
	.align	4


	//----- nvinfo : EIATTR_CUDA_API_VERSION
	.align		4
        /*0000*/ 	.byte	0x04, 0x37
        /*0002*/ 	.short	(.L_365 - .L_364)
.L_364:
        /*0004*/ 	.word	0x00000082


	//----- nvinfo : EIATTR_KPARAM_INFO
	.align		4
.L_365:
        /*0008*/ 	.byte	0x04, 0x17
        /*000a*/ 	.short	(.L_367 - .L_366)
.L_366:
        /*000c*/ 	.word	0x00000000
        /*0010*/ 	.short	0x0003
        /*0012*/ 	.short	0x0014
        /*0014*/ 	.byte	0x00, 0xf0, 0x11, 0x00


	//----- nvinfo : EIATTR_KPARAM_INFO
	.align		4
.L_367:
        /*0018*/ 	.byte	0x04, 0x17
        /*001a*/ 	.short	(.L_369 - .L_368)
.L_368:
        /*001c*/ 	.word	0x00000000
        /*0020*/ 	.short	0x0002
        /*0022*/ 	.short	0x0010
        /*0024*/ 	.byte	0x00, 0xf0, 0x11, 0x00


	//----- nvinfo : EIATTR_KPARAM_INFO
	.align		4
.L_369:
        /*0028*/ 	.byte	0x04, 0x17
        /*002a*/ 	.short	(.L_371 - .L_370)
.L_370:
        /*002c*/ 	.word	0x00000000
        /*0030*/ 	.short	0x0001
        /*0032*/ 	.short	0x0008
        /*0034*/ 	.byte	0x00, 0xf5, 0x21, 0x00


	//----- nvinfo : EIATTR_KPARAM_INFO
	.align		4
.L_371:
        /*0038*/ 	.byte	0x04, 0x17
        /*003a*/ 	.short	(.L_373 - .L_372)
.L_372:
        /*003c*/ 	.word	0x00000000
        /*0040*/ 	.short	0x0000
        /*0042*/ 	.short	0x0000
        /*0044*/ 	.byte	0x00, 0xf5, 0x21, 0x00


	//----- nvinfo : EIATTR_SPARSE_MMA_MASK
	.align		4
.L_373:
        /*0048*/ 	.byte	0x03, 0x50
        /*004a*/ 	.short	0x0000


	//----- nvinfo : EIATTR_MAXREG_COUNT
	.align		4
        /*004c*/ 	.byte	0x03, 0x1b
        /*004e*/ 	.short	0x00ff


	//----- nvinfo : EIATTR_MERCURY_ISA_VERSION
	.align		4
        /*0050*/ 	.byte	0x03, 0x5f
        /*0052*/ 	.short	0x0101


	//----- nvinfo : EIATTR_VRC_CTA_INIT_COUNT
	.align		4
        /*0054*/ 	.byte	0x02, 0x4a
	.zero		1
	.zero		1


	//----- nvinfo : EIATTR_EXIT_INSTR_OFFSETS
	.align		4
        /*0058*/ 	.byte	0x04, 0x1c
        /*005a*/ 	.short	(.L_375 - .L_374)


	//   ....[0]....
.L_374:
        /*005c*/ 	.word	0x000000c0


	//   ....[1]....
        /*0060*/ 	.word	0x00000160


	//----- nvinfo : EIATTR_CBANK_PARAM_SIZE
	.align		4
.L_375:
        /*0064*/ 	.byte	0x03, 0x19
        /*0066*/ 	.short	0x0018


	//----- nvinfo : EIATTR_PARAM_CBANK
	.align		4
        /*0068*/ 	.byte	0x04, 0x0a
        /*006a*/ 	.short	(.L_377 - .L_376)
	.align		4
.L_376:
        /*006c*/ 	.word	index@(.nv.constant0._Z12GPUTransposePdS_ii)
        /*0070*/ 	.short	0x0380
        /*0072*/ 	.short	0x0018


	//----- nvinfo : EIATTR_SW_WAR
	.align		4
.L_377:
        /*0074*/ 	.byte	0x04, 0x36
        /*0076*/ 	.short	(.L_379 - .L_378)
.L_378:
        /*0078*/ 	.word	0x00000008
.L_379:


//--------------------- .nv.info._Z15GPUMultKernelABPdS_S_iii --------------------------
	.section	.nv.info._Z15GPUMultKernelABPdS_S_iii,"",@"SHT_CUDA_INFO"
	.sectionflags	@""
	.align	4


	//----- nvinfo : EIATTR_CUDA_API_VERSION
	.align		4
        /*0000*/ 	.byte	0x04, 0x37
        /*0002*/ 	.short	(.L_381 - .L_380)
.L_380:
        /*0004*/ 	.word	0x00000082


	//----- nvinfo : EIATTR_KPARAM_INFO
	.align		4
.L_381:
        /*0008*/ 	.byte	0x04, 0x17
        /*000a*/ 	.short	(.L_383 - .L_382)
.L_382:
        /*000c*/ 	.word	0x00000000
        /*0010*/ 	.short	0x0005
        /*0012*/ 	.short	0x0020
        /*0014*/ 	.byte	0x00, 0xf0, 0x11, 0x00


	//----- nvinfo : EIATTR_KPARAM_INFO
	.align		4
.L_383:
        /*0018*/ 	.byte	0x04, 0x17
        /*001a*/ 	.short	(.L_385 - .L_384)
.L_384:
        /*001c*/ 	.word	0x00000000
        /*0020*/ 	.short	0x0004
        /*0022*/ 	.short	0x001c
        /*0024*/ 	.byte	0x00, 0xf0, 0x11, 0x00


	//----- nvinfo : EIATTR_KPARAM_INFO
	.align		4
.L_385:
        /*0028*/ 	.byte	0x04, 0x17
        /*002a*/ 	.short	(.L_387 - .L_386)
.L_386:
        /*002c*/ 	.word	0x00000000
        /*0030*/ 	.short	0x0003
        /*0032*/ 	.short	0x0018
        /*0034*/ 	.byte	0x00, 0xf0, 0x11, 0x00


	//----- nvinfo : EIATTR_KPARAM_INFO
	.align		4
.L_387:
        /*0038*/ 	.byte	0x04, 0x17
        /*003a*/ 	.short	(.L_389 - .L_388)
.L_388:
        /*003c*/ 	.word	0x00000000
        /*0040*/ 	.short	0x0002
        /*0042*/ 	.short	0x0010
        /*0044*/ 	.byte	0x00, 0xf5, 0x21, 0x00


	//----- nvinfo : EIATTR_KPARAM_INFO
	.align		4
.L_389:
        /*0048*/ 	.byte	0x04, 0x17
        /*004a*/ 	.short	(.L_391 - .L_390)
.L_390:
        /*004c*/ 	.word	0x00000000
        /*0050*/ 	.short	0x0001
        /*0052*/ 	.short	0x0008
        /*0054*/ 	.byte	0x00, 0xf5, 0x21, 0x00


	//----- nvinfo : EIATTR_KPARAM_INFO
	.align		4
.L_391:
        /*0058*/ 	.byte	0x04, 0x17
        /*005a*/ 	.short	(.L_393 - .L_392)
.L_392:
        /*005c*/ 	.word	0x00000000
        /*0060*/ 	.short	0x0000
        /*0062*/ 	.short	0x0000
        /*0064*/ 	.byte	0x00, 0xf5, 0x21, 0x00


	//----- nvinfo : EIATTR_SPARSE_MMA_MASK
	.align		4
.L_393:
        /*0068*/ 	.byte	0x03, 0x50
        /*006a*/ 	.short	0x0000


	//----- nvinfo : EIATTR_MAXREG_COUNT
	.align		4
        /*006c*/ 	.byte	0x03, 0x1b
        /*006e*/ 	.short	0x00ff


	//----- nvinfo : EIATTR_MERCURY_ISA_VERSION
	.align		4
        /*0070*/ 	.byte	0x03, 0x5f
        /*0072*/ 	.short	0x0101


	//----- nvinfo : EIATTR_VRC_CTA_INIT_COUNT
	.align		4
        /*0074*/ 	.byte	0x02, 0x4a
	.zero		1
	.zero		1


	//----- nvinfo : EIATTR_EXIT_INSTR_OFFSETS
	.align		4
        /*0078*/ 	.byte	0x04, 0x1c
        /*007a*/ 	.short	(.L_395 - .L_394)


	//   ....[0]....
.L_394:
        /*007c*/ 	.word	0x000000c0


	//   ....[1]....
        /*0080*/ 	.word	0x00000140


	//   ....[2]....
        /*0084*/ 	.word	0x00000550


	//   ....[3]....
        /*0088*/ 	.word	0x00000740


	//   ....[4]....
        /*008c*/ 	.word	0x00000890


	//   ....[5]....
        /*0090*/ 	.word	0x00000940


	//----- nvinfo : EIATTR_CBANK_PARAM_SIZE
	.align		4
.L_395:
        /*0094*/ 	.byte	0x03, 0x19
        /*0096*/ 	.short	0x0024


	//----- nvinfo : EIATTR_PARAM_CBANK
	.align		4
        /*0098*/ 	.byte	0x04, 0x0a
        /*009a*/ 	.short	(.L_397 - .L_396)
	.align		4
.L_396:
        /*009c*/ 	.word	index@(.nv.constant0._Z15GPUMultKernelABPdS_S_iii)
        /*00a0*/ 	.short	0x0380
        /*00a2*/ 	.short	0x0024


	//----- nvinfo : EIATTR_SW_WAR
	.align		4
.L_397:
        /*00a4*/ 	.byte	0x04, 0x36
        /*00a6*/ 	.short	(.L_399 - .L_398)
.L_398:
        /*00a8*/ 	.word	0x00000008
.L_399:


//--------------------- .nv.info._Z14GPUMultKernelBPdS_S_iii --------------------------
	.section	.nv.info._Z14GPUMultKernelBPdS_S_iii,"",@"SHT_CUDA_INFO"
	.sectionflags	@""
	.align	4


	//----- nvinfo : EIATTR_CUDA_API_VERSION
	.align		4
        /*0000*/ 	.byte	0x04, 0x37
        /*0002*/ 	.short	(.L_401 - .L_400)
.L_400:
        /*0004*/ 	.word	0x00000082


	//----- nvinfo : EIATTR_KPARAM_INFO
	.align		4
.L_401:
        /*0008*/ 	.byte	0x04, 0x17
        /*000a*/ 	.short	(.L_403 - .L_402)
.L_402:
        /*000c*/ 	.word	0x00000000
        /*0010*/ 	.short	0x0005
        /*0012*/ 	.short	0x0020
        /*0014*/ 	.byte	0x00, 0xf0, 0x11, 0x00


	//----- nvinfo : EIATTR_KPARAM_INFO
	.align		4
.L_403:
        /*0018*/ 	.byte	0x04, 0x17
        /*001a*/ 	.short	(.L_405 - .L_404)
.L_404:
        /*001c*/ 	.word	0x00000000
        /*0020*/ 	.short	0x0004
        /*0022*/ 	.short	0x001c
        /*0024*/ 	.byte	0x00, 0xf0, 0x11, 0x00


	//----- nvinfo : EIATTR_KPARAM_INFO
	.align		4
.L_405:
        /*0028*/ 	.byte	0x04, 0x17
        /*002a*/ 	.short	(.L_407 - .L_406)
.L_406:
        /*002c*/ 	.word	0x00000000
        /*0030*/ 	.short	0x0003
        /*0032*/ 	.short	0x0018
        /*0034*/ 	.byte	0x00, 0xf0, 0x11, 0x00


	//----- nvinfo : EIATTR_KPARAM_INFO
	.align		4
.L_407:
        /*0038*/ 	.byte	0x04, 0x17
        /*003a*/ 	.short	(.L_409 - .L_408)
.L_408:
        /*003c*/ 	.word	0x00000000
        /*0040*/ 	.short	0x0002
        /*0042*/ 	.short	0x0010
        /*0044*/ 	.byte	0x00, 0xf5, 0x21, 0x00


	//----- nvinfo : EIATTR_KPARAM_INFO
	.align		4
.L_409:
        /*0048*/ 	.byte	0x04, 0x17
        /*004a*/ 	.short	(.L_411 - .L_410)
.L_410:
        /*004c*/ 	.word	0x00000000
        /*0050*/ 	.short	0x0001
        /*0052*/ 	.short	0x0008
        /*0054*/ 	.byte	0x00, 0xf5, 0x21, 0x00


	//----- nvinfo : EIATTR_KPARAM_INFO
	.align		4
.L_411:
        /*0058*/ 	.byte	0x04, 0x17
        /*005a*/ 	.short	(.L_413 - .L_412)
.L_412:
        /*005c*/ 	.word	0x00000000
        /*0060*/ 	.short	0x0000
        /*0062*/ 	.short	0x0000
        /*0064*/ 	.byte	0x00, 0xf5, 0x21, 0x00


	//----- nvinfo : EIATTR_SPARSE_MMA_MASK
	.align		4
.L_413:
        /*0068*/ 	.byte	0x03, 0x50
        /*006a*/ 	.short	0x0000


	//----- nvinfo : EIATTR_MAXREG_COUNT
	.align		4
        /*006c*/ 	.byte	0x03, 0x1b
        /*006e*/ 	.short	0x00ff


	//----- nvinfo : EIATTR_MERCURY_ISA_VERSION
	.align		4
        /*0070*/ 	.byte	0x03, 0x5f
        /*0072*/ 	.short	0x0101


	//----- nvinfo : EIATTR_VRC_CTA_INIT_COUNT
	.align		4
        /*0074*/ 	.byte	0x02, 0x4a
	.zero		1
	.zero		1


	//----- nvinfo : EIATTR_EXIT_INSTR_OFFSETS
	.align		4
        /*0078*/ 	.byte	0x04, 0x1c
        /*007a*/ 	.short	(.L_415 - .L_414)


	//   ....[0]....
.L_414:
        /*007c*/ 	.word	0x000000c0


	//   ....[1]....
        /*0080*/ 	.word	0x00000140


	//   ....[2]....
        /*0084*/ 	.word	0x00000570


	//   ....[3]....
        /*0088*/ 	.word	0x00000790


	//   ....[4]....
        /*008c*/ 	.word	0x000008f0


	//   ....[5]....
        /*0090*/ 	.word	0x000009a0


	//----- nvinfo : EIATTR_CBANK_PARAM_SIZE
	.align		4
.L_415:
        /*0094*/ 	.byte	0x03, 0x19
        /*0096*/ 	.short	0x0024


	//----- nvinfo : EIATTR_PARAM_CBANK
	.align		4
        /*0098*/ 	.byte	0x04, 0x0a
        /*009a*/ 	.short	(.L_417 - .L_416)
	.align		4
.L_416:
        /*009c*/ 	.word	index@(.nv.constant0._Z14GPUMultKernelBPdS_S_iii)
        /*00a0*/ 	.short	0x0380
        /*00a2*/ 	.short	0x0024


	//----- nvinfo : EIATTR_SW_WAR
	.align		4
.L_417:
        /*00a4*/ 	.byte	0x04, 0x36
        /*00a6*/ 	.short	(.L_419 - .L_418)
.L_418:
        /*00a8*/ 	.word	0x00000008
.L_419:


//--------------------- .nv.info._Z14GPUMultKernelAPdS_S_iii --------------------------
	.section	.nv.info._Z14GPUMultKernelAPdS_S_iii,"",@"SHT_CUDA_INFO"
	.sectionflags	@""
	.align	4


	//----- nvinfo : EIATTR_CUDA_API_VERSION
	.align		4
        /*0000*/ 	.byte	0x04, 0x37
        /*0002*/ 	.short	(.L_421 - .L_420)
.L_420:
        /*0004*/ 	.word	0x00000082


	//----- nvinfo : EIATTR_KPARAM_INFO
	.align		4
.L_421:
        /*0008*/ 	.byte	0x04, 0x17
        /*000a*/ 	.short	(.L_423 - .L_422)
.L_422:
        /*000c*/ 	.word	0x00000000
        /*0010*/ 	.short	0x0005
        /*0012*/ 	.short	0x0020
        /*0014*/ 	.byte	0x00, 0xf0, 0x11, 0x00


	//----- nvinfo : EIATTR_KPARAM_INFO
	.align		4
.L_423:
        /*0018*/ 	.byte	0x04, 0x17
        /*001a*/ 	.short	(.L_425 - .L_424)
.L_424:
        /*001c*/ 	.word	0x00000000
        /*0020*/ 	.short	0x0004
        /*0022*/ 	.short	0x001c
        /*0024*/ 	.byte	0x00, 0xf0, 0x11, 0x00


	//----- nvinfo : EIATTR_KPARAM_INFO
	.align		4
.L_425:
        /*0028*/ 	.byte	0x04, 0x17
        /*002a*/ 	.short	(.L_427 - .L_426)
.L_426:
        /*002c*/ 	.word	0x00000000
        /*0030*/ 	.short	0x0003
        /*0032*/ 	.short	0x0018
        /*0034*/ 	.byte	0x00, 0xf0, 0x11, 0x00


	//----- nvinfo : EIATTR_KPARAM_INFO
	.align		4
.L_427:
        /*0038*/ 	.byte	0x04, 0x17
        /*003a*/ 	.short	(.L_429 - .L_428)
.L_428:
        /*003c*/ 	.word	0x00000000
        /*0040*/ 	.short	0x0002
        /*0042*/ 	.short	0x0010
        /*0044*/ 	.byte	0x00, 0xf5, 0x21, 0x00


	//----- nvinfo : EIATTR_KPARAM_INFO
	.align		4
.L_429:
        /*0048*/ 	.byte	0x04, 0x17
        /*004a*/ 	.short	(.L_431 - .L_430)
.L_430:
        /*004c*/ 	.word	0x00000000
        /*0050*/ 	.short	0x0001
        /*0052*/ 	.short	0x0008
        /*0054*/ 	.byte	0x00, 0xf5, 0x21, 0x00


	//----- nvinfo : EIATTR_KPARAM_INFO
	.align		4
.L_431:
        /*0058*/ 	.byte	0x04, 0x17
        /*005a*/ 	.short	(.L_433 - .L_432)
.L_432:
        /*005c*/ 	.word	0x00000000
        /*0060*/ 	.short	0x0000
        /*0062*/ 	.short	0x0000
        /*0064*/ 	.byte	0x00, 0xf5, 0x21, 0x00


	//----- nvinfo : EIATTR_SPARSE_MMA_MASK
	.align		4
.L_433:
        /*0068*/ 	.byte	0x03, 0x50
        /*006a*/ 	.short	0x0000


	//----- nvinfo : EIATTR_MAXREG_COUNT
	.align		4
        /*006c*/ 	.byte	0x03, 0x1b
        /*006e*/ 	.short	0x00ff


	//----- nvinfo : EIATTR_MERCURY_ISA_VERSION
	.align		4
        /*0070*/ 	.byte	0x03, 0x5f
        /*0072*/ 	.short	0x0101


	//----- nvinfo : EIATTR_VRC_CTA_INIT_COUNT
	.align		4
        /*0074*/ 	.byte	0x02, 0x4a
	.zero		1
	.zero		1


	//----- nvinfo : EIATTR_EXIT_INSTR_OFFSETS
	.align		4
        /*0078*/ 	.byte	0x04, 0x1c
        /*007a*/ 	.short	(.L_435 - .L_434)


	//   ....[0]....
.L_434:
        /*007c*/ 	.word	0x000000c0


	//   ....[1]....
        /*0080*/ 	.word	0x00000140


	//   ....[2]....
        /*0084*/ 	.word	0x00000530


	//   ....[3]....
        /*0088*/ 	.word	0x00000740


	//   ....[4]....
        /*008c*/ 	.word	0x000008d0


	//   ....[5]....
        /*0090*/ 	.word	0x00000980


	//----- nvinfo : EIATTR_CBANK_PARAM_SIZE
	.align		4
.L_435:
        /*0094*/ 	.byte	0x03, 0x19
        /*0096*/ 	.short	0x0024


	//----- nvinfo : EIATTR_PARAM_CBANK
	.align		4
        /*0098*/ 	.byte	0x04, 0x0a
        /*009a*/ 	.short	(.L_437 - .L_436)
	.align		4
.L_436:
        /*009c*/ 	.word	index@(.nv.constant0._Z14GPUMultKernelAPdS_S_iii)
        /*00a0*/ 	.short	0x0380
        /*00a2*/ 	.short	0x0024


	//----- nvinfo : EIATTR_SW_WAR
	.align		4
.L_437:
        /*00a4*/ 	.byte	0x04, 0x36
        /*00a6*/ 	.short	(.L_439 - .L_438)
.L_438:
        /*00a8*/ 	.word	0x00000008
.L_439:


//--------------------- .nv.info._Z13GPUMultKernelPdS_S_iii --------------------------
	.section	.nv.info._Z13GPUMultKernelPdS_S_iii,"",@"SHT_CUDA_INFO"
	.sectionflags	@""
	.align	4


	//----- nvinfo : EIATTR_CUDA_API_VERSION
	.align		4
        /*0000*/ 	.byte	0x04, 0x37
        /*0002*/ 	.short	(.L_441 - .L_440)
.L_440:
        /*0004*/ 	.word	0x00000082


	//----- nvinfo : EIATTR_KPARAM_INFO
	.align		4
.L_441:
        /*0008*/ 	.byte	0x04, 0x17
        /*000a*/ 	.short	(.L_443 - .L_442)
.L_442:
        /*000c*/ 	.word	0x00000000
        /*0010*/ 	.short	0x0005
        /*0012*/ 	.short	0x0020
        /*0014*/ 	.byte	0x00, 0xf0, 0x11, 0x00


	//----- nvinfo : EIATTR_KPARAM_INFO
	.align		4
.L_443:
        /*0018*/ 	.byte	0x04, 0x17
        /*001a*/ 	.short	(.L_445 - .L_444)
.L_444:
        /*001c*/ 	.word	0x00000000
        /*0020*/ 	.short	0x0004
        /*0022*/ 	.short	0x001c
        /*0024*/ 	.byte	0x00, 0xf0, 0x11, 0x00


	//----- nvinfo : EIATTR_KPARAM_INFO
	.align		4
.L_445:
        /*0028*/ 	.byte	0x04, 0x17
        /*002a*/ 	.short	(.L_447 - .L_446)
.L_446:
        /*002c*/ 	.word	0x00000000
        /*0030*/ 	.short	0x0003
        /*0032*/ 	.short	0x0018
        /*0034*/ 	.byte	0x00, 0xf0, 0x11, 0x00


	//----- nvinfo : EIATTR_KPARAM_INFO
	.align		4
.L_447:
        /*0038*/ 	.byte	0x04, 0x17
        /*003a*/ 	.short	(.L_449 - .L_448)
.L_448:
        /*003c*/ 	.word	0x00000000
        /*0040*/ 	.short	0x0002
        /*0042*/ 	.short	0x0010
        /*0044*/ 	.byte	0x00, 0xf5, 0x21, 0x00


	//----- nvinfo : EIATTR_KPARAM_INFO
	.align		4
.L_449:
        /*0048*/ 	.byte	0x04, 0x17
        /*004a*/ 	.short	(.L_451 - .L_450)
.L_450:
        /*004c*/ 	.word	0x00000000
        /*0050*/ 	.short	0x0001
        /*0052*/ 	.short	0x0008
        /*0054*/ 	.byte	0x00, 0xf5, 0x21, 0x00


	//----- nvinfo : EIATTR_KPARAM_INFO
	.align		4
.L_451:
        /*0058*/ 	.byte	0x04, 0x17
        /*005a*/ 	.short	(.L_453 - .L_452)
.L_452:
        /*005c*/ 	.word	0x00000000
        /*0060*/ 	.short	0x0000
        /*0062*/ 	.short	0x0000
        /*0064*/ 	.byte	0x00, 0xf5, 0x21, 0x00


	//----- nvinfo : EIATTR_SPARSE_MMA_MASK
	.align		4
.L_453:
        /*0068*/ 	.byte	0x03, 0x50
        /*006a*/ 	.short	0x0000


	//----- nvinfo : EIATTR_MAXREG_COUNT
	.align		4
        /*006c*/ 	.byte	0x03, 0x1b
        /*006e*/ 	.short	0x00ff


	//----- nvinfo : EIATTR_MERCURY_ISA_VERSION
	.align		4
        /*0070*/ 	.byte	0x03, 0x5f
        /*0072*/ 	.short	0x0101


	//----- nvinfo : EIATTR_VRC_CTA_INIT_COUNT
	.align		4
        /*0074*/ 	.byte	0x02, 0x4a
	.zero		1
	.zero		1


	//----- nvinfo : EIATTR_EXIT_INSTR_OFFSETS
	.align		4
        /*0078*/ 	.byte	0x04, 0x1c
        /*007a*/ 	.short	(.L_455 - .L_454)


	//   ....[0]....
.L_454:
        /*007c*/ 	.word	0x000000c0


	//   ....[1]....
        /*0080*/ 	.word	0x00000140


	//   ....[2]....
        /*0084*/ 	.word	0x00000550


	//   ....[3]....
        /*0088*/ 	.word	0x00000790


	//   ....[4]....
        /*008c*/ 	.word	0x00000930


	//   ....[5]....
        /*0090*/ 	.word	0x000009e0


	//----- nvinfo : EIATTR_CBANK_PARAM_SIZE
	.align		4
.L_455:
        /*0094*/ 	.byte	0x03, 0x19
        /*0096*/ 	.short	0x0024


	//----- nvinfo : EIATTR_PARAM_CBANK
	.align		4
        /*0098*/ 	.byte	0x04, 0x0a
        /*009a*/ 	.short	(.L_457 - .L_456)
	.align		4
.L_456:
        /*009c*/ 	.word	index@(.nv.constant0._Z13GPUMultKernelPdS_S_iii)
        /*00a0*/ 	.short	0x0380
        /*00a2*/ 	.short	0x0024


	//----- nvinfo : EIATTR_SW_WAR
	.align		4
.L_457:
        /*00a4*/ 	.byte	0x04, 0x36
        /*00a6*/ 	.short	(.L_459 - .L_458)
.L_458:
        /*00a8*/ 	.word	0x00000008
.L_459:


//--------------------- .nv.callgraph             --------------------------
	.section	.nv.callgraph,"",@"SHT_CUDA_CALLGRAPH"
	.align	4
	.sectionentsize	8
	.align		4
        /*0000*/ 	.word	0x00000000
	.align		4
        /*0004*/ 	.word	0xffffffff
	.align		4
        /*0008*/ 	.word	0x00000000
	.align		4
        /*000c*/ 	.word	0xfffffffe
	.align		4
        /*0010*/ 	.word	0x00000000
	.align		4
        /*0014*/ 	.word	0xfffffffd
	.align		4
        /*0018*/ 	.word	0x00000000
	.align		4
        /*001c*/ 	.word	0xfffffffc


//--------------------- .text._Z18convBackpropKernelPdS_S_S_S_S_iiiiiidS_dd --------------------------
	.section	.text._Z18convBackpropKernelPdS_S_S_S_S_iiiiiidS_dd,"ax",@progbits
	.align	128
        .global         _Z18convBackpropKernelPdS_S_S_S_S_iiiiiidS_dd
        .type           _Z18convBackpropKernelPdS_S_S_S_S_iiiiiidS_dd,@function
        .size           _Z18convBackpropKernelPdS_S_S_S_S_iiiiiidS_dd,(.L_x_86 - _Z18convBackpropKernelPdS_S_S_S_S_iiiiiidS_dd)
        .other          _Z18convBackpropKernelPdS_S_S_S_S_iiiiiidS_dd,@"STO_CUDA_ENTRY STV_DEFAULT"
_Z18convBackpropKernelPdS_S_S_S_S_iiiiiidS_dd:
.text._Z18convBackpropKernelPdS_S_S_S_S_iiiiiidS_dd:
[----:B------:R-:W-:Y:S01]  /*0000*/  LDC R1, c[0x0][0x37c] ;  /* 0x0000df00ff017b82 */ /* 0x000fe20000000800 */
[----:B------:R-:W0:Y:S01]  /*0010*/  S2R R0, SR_CTAID.X ;  /* 0x0000000000007919 */ /* 0x000e220000002500 */
[----:B------:R-:W0:Y:S06]  /*0020*/  LDCU UR4, c[0x0][0x360] ;  /* 0x00006c00ff0477ac */ /* 0x000e2c0008000800 */
[----:B------:R-:W1:Y:S01]  /*0030*/  LDC R6, c[0x0][0x3c0] ;  /* 0x0000f000ff067b82 */ /* 0x000e620000000800 */
[----:B------:R-:W0:Y:S01]  /*0040*/  S2R R3, SR_TID.X ;  /* 0x0000000000037919 */ /* 0x000e220000002100 */
[----:B------:R-:W2:Y:S01]  /*0050*/  LDCU UR5, c[0x0][0x364] ;  /* 0x00006c80ff0577ac */ /* 0x000ea20008000800 */
[----:B------:R-:W2:Y:S01]  /*0060*/  S2R R2, SR_CTAID.Y ;  /* 0x0000000000027919 */ /* 0x000ea20000002600 */
[----:B------:R-:W3:Y:S01]  /*0070*/  LDCU.64 UR8, c[0x0][0x3b0] ;  /* 0x00007600ff0877ac */ /* 0x000ee20008000a00 */
[----:B------:R-:W2:Y:S01]  /*0080*/  S2R R5, SR_TID.Y ;  /* 0x0000000000057919 */ /* 0x000ea20000002200 */
[----:B------:R-:W4:Y:S01]  /*0090*/  LDCU UR6, c[0x0][0x368] ;  /* 0x00006d00ff0677ac */ /* 0x000f220008000800 */
[----:B------:R-:W4:Y:S01]  /*00a0*/  S2R R4, SR_CTAID.Z ;  /* 0x0000000000047919 */ /* 0x000f220000002700 */
[----:B------:R-:W5:Y:S01]  /*00b0*/  LDCU UR10, c[0x0][0x3b8] ;  /* 0x00007700ff0a77ac */ /* 0x000f620008000800 */
[----:B------:R-:W4:Y:S01]  /*00c0*/  S2R R7, SR_TID.Z ;  /* 0x0000000000077919 */ /* 0x000f220000002300 */
[----:B0-----:R-:W-:-:S05]  /*00d0*/  IMAD R0, R0, UR4, R3 ;  /* 0x0000000400007c24 */ /* 0x001fca000f8e0203 */
[----:B---3--:R-:W-:Y:S01]  /*00e0*/  ISETP.GE.AND P0, PT, R0, UR9, PT ;  /* 0x0000000900007c0c */ /* 0x008fe2000bf06270 */
[----:B--2---:R-:W-:-:S05]  /*00f0*/  IMAD R2, R2, UR5, R5 ;  /* 0x0000000502027c24 */ /* 0x004fca000f8e0205 */
[----:B------:R-:W-:Y:S01]  /*0100*/  ISETP.GE.OR P0, PT, R2, UR8, P0 ;  /* 0x0000000802007c0c */ /* 0x000fe20008706670 */
[----:B----4-:R-:W-:-:S05]  /*0110*/  IMAD R3, R4, UR6, R7 ;  /* 0x0000000604037c24 */ /* 0x010fca000f8e0207 */
[----:B-----5:R-:W-:-:S04]  /*0120*/  ISETP.GE.OR P0, PT, R3, UR10, P0 ;  /* 0x0000000a03007c0c */ /* 0x020fc80008706670 */
[----:B-1----:R-:W-:-:S13]  /*0130*/  ISETP.LT.OR P0, PT, R6, 0x1, P0 ;  /* 0x000000010600780c */ /* 0x002fda0000701670 */
[----:B------:R-:W-:Y:S05]  /*0140*/  @P0 EXIT ;  /* 0x000000000000094d */ /* 0x000fea0003800000 */
[----:B------:R-:W0:Y:S01]  /*0150*/  LDC R4, c[0x0][0x3bc] ;  /* 0x0000ef00ff047b82 */ /* 0x000e220000000800 */
[----:B------:R-:W0:Y:S02]  /*0160*/  LDCU UR4, c[0x0][0x3c4] ;  /* 0x00007880ff0477ac */ /* 0x000e240008000800 */
[----:B0-----:R-:W-:-:S05]  /*0170*/  IMAD R4, R4, UR4, RZ ;  /* 0x0000000404047c24 */ /* 0x001fca000f8e02ff */
[----:B------:R-:W-:-:S13]  /*0180*/  ISETP.GE.AND P0, PT, R4, 0x1, PT ;  /* 0x000000010400780c */ /* 0x000fda0003f06270 */
[----:B------:R-:W-:Y:S05]  /*0190*/  @!P0 EXIT ;  /* 0x000000000000894d */ /* 0x000fea0003800000 */
[----:B------:R-:W0:Y:S01]  /*01a0*/  LDCU.64 UR12, c[0x0][0x3e0] ;  /* 0x00007c00ff0c77ac */ /* 0x000e220008000a00 */
[----:B------:R-:W1:Y:S01]  /*01b0*/  LDC.64 R10, c[0x0][0x380] ;  /* 0x0000e000ff0a7b82 */ /* 0x000e620000000a00 */
[--C-:B------:R-:W-:Y:S01]  /*01c0*/  IMAD R7, R2, UR10, R3.reuse ;  /* 0x0000000a02077c24 */ /* 0x100fe2000f8e0203 */
[----:B------:R-:W-:Y:S02]  /*01d0*/  UIMAD UR5, UR8, UR10, URZ ;  /* 0x0000000a080572a4 */ /* 0x000fe4000f8e02ff */
[C---:B------:R-:W-:Y:S01]  /*01e0*/  IMAD R9, R0.reuse, UR10, R3 ;  /* 0x0000000a00097c24 */ /* 0x040fe2000f8e0203 */
[----:B------:R-:W2:Y:S03]  /*01f0*/  LDCU.64 UR6, c[0x0][0x358] ;  /* 0x00006b00ff0677ac */ /* 0x000ea60008000a00 */
[----:B------:R-:W3:Y:S01]  /*0200*/  LDC.64 R12, c[0x0][0x3d0] ;  /* 0x0000f400ff0c7b82 */ /* 0x000ee20000000a00 */
[----:B------:R-:W-:Y:S01]  /*0210*/  IMAD R7, R0, UR5, R7 ;  /* 0x0000000500077c24 */ /* 0x000fe2000f8e0207 */
[----:B------:R-:W-:Y:S01]  /*0220*/  UMOV UR4, URZ ;  /* 0x000000ff00047c82 */ /* 0x000fe20008000000 */
[----:B------:R-:W-:-:S05]  /*0230*/  IMAD R9, R9, UR5, R2 ;  /* 0x0000000509097c24 */ /* 0x000fca000f8e0202 */
[----:B------:R-:W4:Y:S01]  /*0240*/  LDC.64 R14, c[0x0][0x3a0] ;  /* 0x0000e800ff0e7b82 */ /* 0x000f220000000a00 */
[----:B0-----:R-:W0:Y:S01]  /*0250*/  F2I.F64.TRUNC R5, UR12 ;  /* 0x0000000c00057d11 */ /* 0x001e22000830d100 */
[----:B-1----:R-:W-:-:S04]  /*0260*/  IMAD.WIDE R10, R7, 0x8, R10 ;  /* 0x00000008070a7825 */ /* 0x002fc800078e020a */
[----:B---3--:R-:W-:-:S04]  /*0270*/  IMAD.WIDE R12, R9, 0x8, R12 ;  /* 0x00000008090c7825 */ /* 0x008fc800078e020c */
[----:B0-2-4-:R-:W-:-:S07]  /*0280*/  IMAD.WIDE.U32 R14, R3, 0x8, R14 ;  /* 0x00000008030e7825 */ /* 0x015fce00078e000e */
.L_x_4:
[----:B0-----:R-:W0:Y:S01]  /*0290*/  LDC R8, c[0x0][0x3b8] ;  /* 0x0000ee00ff087b82 */ /* 0x001e220000000800 */
[----:B------:R-:W1:Y:S01]  /*02a0*/  LDCU UR8, c[0x0][0x3c0] ;  /* 0x00007800ff0877ac */ /* 0x000e620008000800 */
[----:B------:R-:W-:Y:S02]  /*02b0*/  ISETP.GE.U32.AND P0, PT, R4, 0x4, PT ;  /* 0x000000040400780c */ /* 0x000fe40003f06070 */
[----:B--2---:R-:W-:-:S05]  /*02c0*/  IADD3 R6, PT, PT, R0, UR4, RZ ;  /* 0x0000000400067c10 */ /* 0x004fca000fffe0ff */
[C---:B------:R-:W-:Y:S02]  /*02d0*/  IMAD R7, R6.reuse, UR5, RZ ;  /* 0x0000000506077c24 */ /* 0x040fe4000f8e02ff */
[----:B------:R-:W-:Y:S02]  /*02e0*/  IMAD R9, R6, R5, RZ ;  /* 0x0000000506097224 */ /* 0x000fe400078e02ff */
[----:B0-----:R-:W-:Y:S01]  /*02f0*/  IMAD R17, R8, UR4, R3 ;  /* 0x0000000408117c24 */ /* 0x001fe2000f8e0203 */
[----:B------:R-:W-:Y:S01]  /*0300*/  UIADD3 UR4, UPT, UPT, UR4, 0x1, URZ ;  /* 0x0000000104047890 */ /* 0x000fe2000fffe0ff */
[----:B------:R-:W-:Y:S02]  /*0310*/  HFMA2 R8, -RZ, RZ, 0, 0 ;  /* 0x00000000ff087431 */ /* 0x000fe400000001ff */
[----:B------:R-:W-:Y:S01]  /*0320*/  IMAD R6, R4, R17, RZ ;  /* 0x0000001104067224 */ /* 0x000fe200078e02ff */
[----:B-1----:R-:W-:Y:S01]  /*0330*/  UISETP.NE.AND UP0, UPT, UR4, UR8, UPT ;  /* 0x000000080400728c */ /* 0x002fe2000bf05270 */
[----:B------:R-:W-:Y:S10]  /*0340*/  @!P0 BRA `(.L_x_0) ;  /* 0x00000004003c8947 */ /* 0x000ff40003800000 */
[----:B------:R-:W-:Y:S01]  /*0350*/  LOP3.LUT R8, R4, 0x7ffffffc, RZ, 0xc0, !PT ;  /* 0x7ffffffc04087812 */ /* 0x000fe200078ec0ff */
[----:B------:R-:W0:Y:S01]  /*0360*/  LDCU.64 UR8, c[0x0][0x3c8] ;  /* 0x00007900ff0877ac */ /* 0x000e220008000a00 */
[C---:B------:R-:W-:Y:S02]  /*0370*/  IADD3 R30, PT, PT, R2.reuse, R7, RZ ;  /* 0x00000007021e7210 */ /* 0x040fe40007ffe0ff */
[----:B------:R-:W-:Y:S01]  /*0380*/  IADD3 R28, PT, PT, R2, R9, RZ ;  /* 0x00000009021c7210 */ /* 0x000fe20007ffe0ff */
[----:B------:R-:W-:Y:S01]  /*0390*/  IMAD.MOV R31, RZ, RZ, -R8 ;  /* 0x000000ffff1f7224 */ /* 0x000fe200078e0a08 */
[----:B------:R-:W-:Y:S01]  /*03a0*/  MOV R29, R6 ;  /* 0x00000006001d7202 */ /* 0x000fe20000000f00 */
[----:B------:R-:W1:Y:S06]  /*03b0*/  LDCU.64 UR10, c[0x0][0x3d8] ;  /* 0x00007b00ff0a77ac */ /* 0x000e6c0008000a00 */
.L_x_1:
[----:B--2---:R-:W2:Y:S01]  /*03c0*/  LDC.64 R16, c[0x0][0x390] ;  /* 0x0000e400ff107b82 */ /* 0x004ea20000000a00 */
[----:B------:R-:W3:Y:S07]  /*03d0*/  LDG.E.64 R24, desc[UR6][R10.64] ;  /* 0x000000060a187981 */ /* 0x000eee000c1e1b00 */
[----:B------:R-:W4:Y:S08]  /*03e0*/  LDC.64 R20, c[0x0][0x398] ;  /* 0x0000e600ff147b82 */ /* 0x000f300000000a00 */
[----:B------:R-:W5:Y:S01]  /*03f0*/  LDC.64 R18, c[0x0][0x388] ;  /* 0x0000e200ff127b82 */ /* 0x000f620000000a00 */
[----:B--2---:R-:W-:-:S05]  /*0400*/  IMAD.WIDE R16, R29, 0x8, R16 ;  /* 0x000000081d107825 */ /* 0x004fca00078e0210 */
[----:B------:R-:W3:Y:S01]  /*0410*/  LDG.E.64 R26, desc[UR6][R16.64] ;  /* 0x00000006101a7981 */ /* 0x000ee2000c1e1b00 */
[----:B----4-:R-:W-:-:S05]  /*0420*/  IMAD.WIDE R20, R30, 0x8, R20 ;  /* 0x000000081e147825 */ /* 0x010fca00078e0214 */
[----:B------:R-:W3:Y:S01]  /*0430*/  LDG.E.64 R22, desc[UR6][R20.64] ;  /* 0x0000000614167981 */ /* 0x000ee2000c1e1b00 */
[----:B-----5:R-:W-:Y:S01]  /*0440*/  IMAD.WIDE R18, R28, 0x8, R18 ;  /* 0x000000081c127825 */ /* 0x020fe200078e0212 */
[----:B---3--:R-:W-:-:S07]  /*0450*/  DFMA R34, R26, R24, R22 ;  /* 0x000000181a22722b */ /* 0x008fce0000000016 */
[----:B------:R-:W-:Y:S04]  /*0460*/  STG.E.64 desc[UR6][R20.64], R34 ;  /* 0x0000002214007986 */ /* 0x000fe8000c101b06 */
[----:B------:R-:W2:Y:S04]  /*0470*/  LDG.E.64 R26, desc[UR6][R12.64] ;  /* 0x000000060c1a7981 */ /* 0x000ea8000c1e1b00 */
[----:B------:R-:W2:Y:S04]  /*0480*/  LDG.E.64 R24, desc[UR6][R18.64] ;  /* 0x0000000612187981 */ /* 0x000ea8000c1e1b00 */
[----:B------:R-:W3:Y:S01]  /*0490*/  LDG.E.64 R22, desc[UR6][R16.64] ;  /* 0x0000000610167981 */ /* 0x000ee2000c1e1b00 */
[----:B--2---:R-:W-:-:S08]  /*04a0*/  DMUL R24, R26, R24 ;  /* 0x000000181a187228 */ /* 0x004fd00000000000 */
[----:B0-----:R-:W-:-:S08]  /*04b0*/  DMUL R24, R24, UR8 ;  /* 0x0000000818187c28 */ /* 0x001fd00008000000 */
[----:B---3--:R-:W-:-:S07]  /*04c0*/  DADD R32, R24, R22 ;  /* 0x0000000018207229 */ /* 0x008fce0000000016 */
[----:B------:R1:W-:Y:S04]  /*04d0*/  STG.E.64 desc[UR6][R16.64], R32 ;  /* 0x0000002010007986 */ /* 0x0003e8000c101b06 */
[----:B------:R-:W1:Y:S02]  /*04e0*/  LDG.E.64 R22, desc[UR6][R14.64] ;  /* 0x000000060e167981 */ /* 0x000e64000c1e1b00 */
[----:B-1----:R-:W-:-:S07]  /*04f0*/  DFMA R32, R24, UR10, R22 ;  /* 0x0000000a18207c2b */ /* 0x002fce0008000016 */
[----:B------:R0:W-:Y:S04]  /*0500*/  STG.E.64 desc[UR6][R14.64], R32 ;  /* 0x000000200e007986 */ /* 0x0001e8000c101b06 */
[----:B------:R-:W2:Y:S04]  /*0510*/  LDG.E.64 R26, desc[UR6][R16.64+0x8] ;  /* 0x00000806101a7981 */ /* 0x000ea8000c1e1b00 */
[----:B------:R-:W2:Y:S04]  /*0520*/  LDG.E.64 R24, desc[UR6][R10.64] ;  /* 0x000000060a187981 */ /* 0x000ea8000c1e1b00 */
[----:B------:R-:W2:Y:S02]  /*0530*/  LDG.E.64 R22, desc[UR6][R20.64+0x8] ;  /* 0x0000080614167981 */ /* 0x000ea4000c1e1b00 */
[----:B--2---:R-:W-:-:S07]  /*0540*/  DFMA R36, R26, R24, R22 ;  /* 0x000000181a24722b */ /* 0x004fce0000000016 */
[----:B------:R1:W-:Y:S04]  /*0550*/  STG.E.64 desc[UR6][R20.64+0x8], R36 ;  /* 0x0000082414007986 */ /* 0x0003e8000c101b06 */
[----:B------:R-:W2:Y:S04]  /*0560*/  LDG.E.64 R26, desc[UR6][R12.64] ;  /* 0x000000060c1a7981 */ /* 0x000ea8000c1e1b00 */
[----:B------:R-:W2:Y:S04]  /*0570*/  LDG.E.64 R24, desc[UR6][R18.64+0x8] ;  /* 0x0000080612187981 */ /* 0x000ea8000c1e1b00 */
[----:B------:R-:W0:Y:S01]  /*0580*/  LDG.E.64 R22, desc[UR6][R16.64+0x8] ;  /* 0x0000080610167981 */ /* 0x000e22000c1e1b00 */
[----:B--2---:R-:W-:-:S08]  /*0590*/  DMUL R24, R26, R24 ;  /* 0x000000181a187228 */ /* 0x004fd00000000000 */
[----:B------:R-:W-:-:S08]  /*05a0*/  DMUL R24, R24, UR8 ;  /* 0x0000000818187c28 */ /* 0x000fd00008000000 */
[----:B0-----:R-:W-:-:S07]  /*05b0*/  DADD R32, R24, R22 ;  /* 0x0000000018207229 */ /* 0x001fce0000000016 */
[----:B------:R0:W-:Y:S04]  /*05c0*/  STG.E.64 desc[UR6][R16.64+0x8], R32 ;  /* 0x0000082010007986 */ /* 0x0001e8000c101b06 */
[----:B------:R-:W2:Y:S02]  /*05d0*/  LDG.E.64 R22, desc[UR6][R14.64] ;  /* 0x000000060e167981 */ /* 0x000ea4000c1e1b00 */
[----:B--2---:R-:W-:-:S07]  /*05e0*/  DFMA R34, R24, UR10, R22 ;  /* 0x0000000a18227c2b */ /* 0x004fce0008000016 */
[----:B------:R2:W-:Y:S04]  /*05f0*/  STG.E.64 desc[UR6][R14.64], R34 ;  /* 0x000000220e007986 */ /* 0x0005e8000c101b06 */
[----:B------:R-:W1:Y:S04]  /*0600*/  LDG.E.64 R26, desc[UR6][R16.64+0x10] ;  /* 0x00001006101a7981 */ /* 0x000e68000c1e1b00 */
[----:B------:R-:W1:Y:S04]  /*0610*/  LDG.E.64 R24, desc[UR6][R10.64] ;  /* 0x000000060a187981 */ /* 0x000e68000c1e1b00 */
[----:B------:R-:W1:Y:S02]  /*0620*/  LDG.E.64 R22, desc[UR6][R20.64+0x10] ;  /* 0x0000100614167981 */ /* 0x000e64000c1e1b00 */
[----:B-1----:R-:W-:-:S07]  /*0630*/  DFMA R36, R26, R24, R22 ;  /* 0x000000181a24722b */ /* 0x002fce0000000016 */
[----:B------:R-:W-:Y:S04]  /*0640*/  STG.E.64 desc[UR6][R20.64+0x10], R36 ;  /* 0x0000102414007986 */ /* 0x000fe8000c101b06 */
[----:B------:R-:W3:Y:S04]  /*0650*/  LDG.E.64 R22, desc[UR6][R12.64] ;  /* 0x000000060c167981 */ /* 0x000ee8000c1e1b00 */
[----:B------:R-:W3:Y:S04]  /*0660*/  LDG.E.64 R24, desc[UR6][R18.64+0x10] ;  /* 0x0000100612187981 */ /* 0x000ee8000c1e1b00 */
[----:B------:R-:W0:Y:S01]  /*0670*/  LDG.E.64 R26, desc[UR6][R16.64+0x10] ;  /* 0x00001006101a7981 */ /* 0x000e22000c1e1b00 */
[----:B---3--:R-:W-:-:S08]  /*0680*/  DMUL R22, R22, R24 ;  /* 0x0000001816167228 */ /* 0x008fd00000000000 */
[----:B------:R-:W-:-:S08]  /*0690*/  DMUL R22, R22, UR8 ;  /* 0x0000000816167c28 */ /* 0x000fd00008000000 */
[----:B0-----:R-:W-:-:S07]  /*06a0*/  DADD R32, R22, R26 ;  /* 0x0000000016207229 */ /* 0x001fce000000001a */
[----:B------:R0:W-:Y:S04]  /*06b0*/  STG.E.64 desc[UR6][R16.64+0x10], R32 ;  /* 0x0000102010007986 */ /* 0x0001e8000c101b06 */
[----:B------:R-:W2:Y:S02]  /*06c0*/  LDG.E.64 R24, desc[UR6][R14.64] ;  /* 0x000000060e187981 */ /* 0x000ea4000c1e1b00 */
[----:B--2---:R-:W-:-:S07]  /*06d0*/  DFMA R34, R22, UR10, R24 ;  /* 0x0000000a16227c2b */ /* 0x004fce0008000018 */
[----:B------:R2:W-:Y:S04]  /*06e0*/  STG.E.64 desc[UR6][R14.64], R34 ;  /* 0x000000220e007986 */ /* 0x0005e8000c101b06 */
[----:B------:R-:W3:Y:S04]  /*06f0*/  LDG.E.64 R22, desc[UR6][R16.64+0x18] ;  /* 0x0000180610167981 */ /* 0x000ee8000c1e1b00 */
[----:B------:R-:W3:Y:S04]  /*0700*/  LDG.E.64 R24, desc[UR6][R10.64] ;  /* 0x000000060a187981 */ /* 0x000ee8000c1e1b00 */
[----:B------:R-:W3:Y:S02]  /*0710*/  LDG.E.64 R26, desc[UR6][R20.64+0x18] ;  /* 0x00001806141a7981 */ /* 0x000ee4000c1e1b00 */
[----:B---3--:R-:W-:-:S07]  /*0720*/  DFMA R26, R22, R24, R26 ;  /* 0x00000018161a722b */ /* 0x008fce000000001a */
[----:B------:R2:W-:Y:S04]  /*0730*/  STG.E.64 desc[UR6][R20.64+0x18], R26 ;  /* 0x0000181a14007986 */ /* 0x0005e8000c101b06 */
[----:B------:R-:W3:Y:S04]  /*0740*/  LDG.E.64 R18, desc[UR6][R18.64+0x18] ;  /* 0x0000180612127981 */ /* 0x000ee8000c1e1b00 */
[----:B------:R-:W3:Y:S04]  /*0750*/  LDG.E.64 R24, desc[UR6][R12.64] ;  /* 0x000000060c187981 */ /* 0x000ee8000c1e1b00 */
[----:B------:R-:W4:Y:S01]  /*0760*/  LDG.E.64 R22, desc[UR6][R16.64+0x18] ;  /* 0x0000180610167981 */ /* 0x000f22000c1e1b00 */
[----:B---3--:R-:W-:-:S08]  /*0770*/  DMUL R24, R24, R18 ;  /* 0x0000001218187228 */ /* 0x008fd00000000000 */
[----:B------:R-:W-:-:S08]  /*0780*/  DMUL R24, R24, UR8 ;  /* 0x0000000818187c28 */ /* 0x000fd00008000000 */
[----:B----4-:R-:W-:-:S07]  /*0790*/  DADD R22, R24, R22 ;  /* 0x0000000018167229 */ /* 0x010fce0000000016 */
[----:B------:R2:W-:Y:S04]  /*07a0*/  STG.E.64 desc[UR6][R16.64+0x18], R22 ;  /* 0x0000181610007986 */ /* 0x0005e8000c101b06 */
[----:B0-----:R-:W3:Y:S01]  /*07b0*/  LDG.E.64 R32, desc[UR6][R14.64] ;  /* 0x000000060e207981 */ /* 0x001ee2000c1e1b00 */
[----:B------:R-:W-:-:S04]  /*07c0*/  IADD3 R31, PT, PT, R31, 0x4, RZ ;  /* 0x000000041f1f7810 */ /* 0x000fc80007ffe0ff */
[----:B------:R-:W-:Y:S01]  /*07d0*/  ISETP.NE.AND P0, PT, R31, RZ, PT ;  /* 0x000000ff1f00720c */ /* 0x000fe20003f05270 */
[----:B------:R-:W-:Y:S01]  /*07e0*/  VIADD R28, R28, 0x4 ;  /* 0x000000041c1c7836 */ /* 0x000fe20000000000 */
[----:B------:R-:W-:Y:S02]  /*07f0*/  IADD3 R29, PT, PT, R29, 0x4, RZ ;  /* 0x000000041d1d7810 */ /* 0x000fe40007ffe0ff */
[----:B------:R-:W-:Y:S01]  /*0800*/  IADD3 R30, PT, PT, R30, 0x4, RZ ;  /* 0x000000041e1e7810 */ /* 0x000fe20007ffe0ff */
[----:B---3--:R-:W-:-:S07]  /*0810*/  DFMA R32, R24, UR10, R32 ;  /* 0x0000000a18207c2b */ /* 0x008fce0008000020 */
[----:B------:R2:W-:Y:S01]  /*0820*/  STG.E.64 desc[UR6][R14.64], R32 ;  /* 0x000000200e007986 */ /* 0x0005e2000c101b06 */
[----:B------:R-:W-:Y:S05]  /*0830*/  @P0 BRA `(.L_x_1) ;  /* 0xfffffff800e00947 */ /* 0x000fea000383ffff */
.L_x_0:
[----:B--2---:R-:W-:-:S13]  /*0840*/  LOP3.LUT P0, R16, R4, 0x3, RZ, 0xc0, !PT ;  /* 0x0000000304107812 */ /* 0x004fda000780c0ff */
[----:B------:R-:W-:Y:S05]  /*0850*/  @!P0 BRA `(.L_x_2) ;  /* 0x00000004002c8947 */ /* 0x000fea0003800000 */
[----:B------:R-:W-:Y:S02]  /*0860*/  ISETP.NE.AND P0, PT, R16, 0x1, PT ;  /* 0x000000011000780c */ /* 0x000fe40003f05270 */
[----:B------:R-:W-:-:S04]  /*0870*/  LOP3.LUT R17, R4, 0x1, RZ, 0xc0, !PT ;  /* 0x0000000104117812 */ /* 0x000fc800078ec0ff */
[----:B------:R-:W-:-:S07]  /*0880*/  ISETP.NE.U32.AND P1, PT, R17, 0x1, PT ;  /* 0x000000011100780c */ /* 0x000fce0003f25070 */
[----:B------:R-:W-:Y:S06]  /*0890*/  @!P0 BRA `(.L_x_3) ;  /* 0x0000000000ac8947 */ /* 0x000fec0003800000 */
[----:B------:R-:W0:Y:S01]  /*08a0*/  LDC.64 R16, c[0x0][0x390] ;  /* 0x0000e400ff107b82 */ /* 0x000e220000000a00 */
[-C--:B------:R-:W-:Y:S01]  /*08b0*/  IADD3 R28, PT, PT, R2, R8.reuse, RZ ;  /* 0x00000008021c7210 */ /* 0x080fe20007ffe0ff */
[----:B------:R-:W1:Y:S01]  /*08c0*/  LDCU.64 UR8, c[0x0][0x3c8] ;  /* 0x00007900ff0877ac */ /* 0x000e620008000a00 */
[----:B------:R-:W-:Y:S02]  /*08d0*/  IADD3 R21, PT, PT, R6, R8, RZ ;  /* 0x0000000806157210 */ /* 0x000fe40007ffe0ff */
[----:B------:R-:W-:Y:S01]  /*08e0*/  IADD3 R23, PT, PT, R7, R28, RZ ;  /* 0x0000001c07177210 */ /* 0x000fe20007ffe0ff */
[----:B------:R-:W2:Y:S02]  /*08f0*/  LDCU.64 UR10, c[0x0][0x3d8] ;  /* 0x00007b00ff0a77ac */ /* 0x000ea40008000a00 */
[----:B------:R-:W3:Y:S01]  /*0900*/  LDC.64 R18, c[0x0][0x398] ;  /* 0x0000e600ff127b82 */ /* 0x000ee20000000a00 */
[----:B0-----:R-:W-:-:S07]  /*0910*/  IMAD.WIDE R16, R21, 0x8, R16 ;  /* 0x0000000815107825 */ /* 0x001fce00078e0210 */
[----:B------:R-:W0:Y:S01]  /*0920*/  LDC.64 R20, c[0x0][0x388] ;  /* 0x0000e200ff147b82 */ /* 0x000e220000000a00 */
[----:B------:R-:W4:Y:S01]  /*0930*/  LDG.E.64 R24, desc[UR6][R16.64] ;  /* 0x0000000610187981 */ /* 0x000f22000c1e1b00 */
[----:B---3--:R-:W-:-:S03]  /*0940*/  IMAD.WIDE R18, R23, 0x8, R18 ;  /* 0x0000000817127825 */ /* 0x008fc600078e0212 */
[----:B------:R-:W4:Y:S04]  /*0950*/  LDG.E.64 R22, desc[UR6][R10.64] ;  /* 0x000000060a167981 */ /* 0x000f28000c1e1b00 */
[----:B------:R-:W4:Y:S01]  /*0960*/  LDG.E.64 R26, desc[UR6][R18.64] ;  /* 0x00000006121a7981 */ /* 0x000f22000c1e1b00 */
[----:B------:R-:W-:-:S05]  /*0970*/  IADD3 R29, PT, PT, R9, R28, RZ ;  /* 0x0000001c091d7210 */ /* 0x000fca0007ffe0ff */
[----:B0-----:R-:W-:Y:S01]  /*0980*/  IMAD.WIDE R20, R29, 0x8, R20 ;  /* 0x000000081d147825 */ /* 0x001fe200078e0214 */
[----:B----4-:R-:W-:-:S07]  /*0990*/  DFMA R26, R24, R22, R26 ;  /* 0x00000016181a722b */ /* 0x010fce000000001a */
[----:B------:R0:W-:Y:S04]  /*09a0*/  STG.E.64 desc[UR6][R18.64], R26 ;  /* 0x0000001a12007986 */ /* 0x0001e8000c101b06 */
[----:B------:R-:W3:Y:S04]  /*09b0*/  LDG.E.64 R24, desc[UR6][R12.64] ;  /* 0x000000060c187981 */ /* 0x000ee8000c1e1b00 */
[----:B------:R-:W3:Y:S04]  /*09c0*/  LDG.E.64 R28, desc[UR6][R20.64] ;  /* 0x00000006141c7981 */ /* 0x000ee8000c1e1b00 */
[----:B------:R-:W4:Y:S01]  /*09d0*/  LDG.E.64 R22, desc[UR6][R16.64] ;  /* 0x0000000610167981 */ /* 0x000f22000c1e1b00 */
[----:B---3--:R-:W-:-:S08]  /*09e0*/  DMUL R24, R24, R28 ;  /* 0x0000001c18187228 */ /* 0x008fd00000000000 */
[----:B-1----:R-:W-:-:S08]  /*09f0*/  DMUL R24, R24, UR8 ;  /* 0x0000000818187c28 */ /* 0x002fd00008000000 */
[----:B----4-:R-:W-:-:S07]  /*0a00*/  DADD R22, R24, R22 ;  /* 0x0000000018167229 */ /* 0x010fce0000000016 */
[----:B------:R1:W-:Y:S04]  /*0a10*/  STG.E.64 desc[UR6][R16.64], R22 ;  /* 0x0000001610007986 */ /* 0x0003e8000c101b06 */
[----:B------:R-:W2:Y:S02]  /*0a20*/  LDG.E.64 R28, desc[UR6][R14.64] ;  /* 0x000000060e1c7981 */ /* 0x000ea4000c1e1b00 */
[----:B--2---:R-:W-:-:S07]  /*0a30*/  DFMA R28, R24, UR10, R28 ;  /* 0x0000000a181c7c2b */ /* 0x004fce000800001c */
[----:B------:R2:W-:Y:S04]  /*0a40*/  STG.E.64 desc[UR6][R14.64], R28 ;  /* 0x0000001c0e007986 */ /* 0x0005e8000c101b06 */
[----:B------:R-:W3:Y:S04]  /*0a50*/  LDG.E.64 R24, desc[UR6][R16.64+0x8] ;  /* 0x0000080610187981 */ /* 0x000ee8000c1e1b00 */
[----:B0-----:R-:W3:Y:S04]  /*0a60*/  LDG.E.64 R26, desc[UR6][R10.64] ;  /* 0x000000060a1a7981 */ /* 0x001ee8000c1e1b00 */
[----:B------:R-:W3:Y:S02]  /*0a70*/  LDG.E.64 R30, desc[UR6][R18.64+0x8] ;  /* 0x00000806121e7981 */ /* 0x000ee4000c1e1b00 */
[----:B---3--:R-:W-:-:S07]  /*0a80*/  DFMA R24, R24, R26, R30 ;  /* 0x0000001a1818722b */ /* 0x008fce000000001e */
[----:B------:R0:W-:Y:S04]  /*0a90*/  STG.E.64 desc[UR6][R18.64+0x8], R24 ;  /* 0x0000081812007986 */ /* 0x0001e8000c101b06 */
[----:B------:R-:W3:Y:S04]  /*0aa0*/  LDG.E.64 R20, desc[UR6][R20.64+0x8] ;  /* 0x0000080614147981 */ /* 0x000ee8000c1e1b00 */
[----:B-1----:R-:W3:Y:S04]  /*0ab0*/  LDG.E.64 R22, desc[UR6][R12.64] ;  /* 0x000000060c167981 */ /* 0x002ee8000c1e1b00 */
[----:B------:R-:W4:Y:S01]  /*0ac0*/  LDG.E.64 R26, desc[UR6][R16.64+0x8] ;  /* 0x00000806101a7981 */ /* 0x000f22000c1e1b00 */
[----:B---3--:R-:W-:-:S08]  /*0ad0*/  DMUL R22, R22, R20 ;  /* 0x0000001416167228 */ /* 0x008fd00000000000 */
[----:B------:R-:W-:-:S08]  /*0ae0*/  DMUL R22, R22, UR8 ;  /* 0x0000000816167c28 */ /* 0x000fd00008000000 */
[----:B----4-:R-:W-:-:S07]  /*0af0*/  DADD R26, R22, R26 ;  /* 0x00000000161a7229 */ /* 0x010fce000000001a */
[----:B------:R0:W-:Y:S04]  /*0b00*/  STG.E.64 desc[UR6][R16.64+0x8], R26 ;  /* 0x0000081a10007986 */ /* 0x0001e8000c101b06 */
[----:B--2---:R-:W2:Y:S01]  /*0b10*/  LDG.E.64 R28, desc[UR6][R14.64] ;  /* 0x000000060e1c7981 */ /* 0x004ea2000c1e1b00 */
[----:B------:R-:W-:Y:S01]  /*0b20*/  VIADD R8, R8, 0x2 ;  /* 0x0000000208087836 */ /* 0x000fe20000000000 */
[----:B--2---:R-:W-:-:S07]  /*0b30*/  DFMA R28, R22, UR10, R28 ;  /* 0x0000000a161c7c2b */ /* 0x004fce000800001c */
[----:B------:R0:W-:Y:S04]  /*0b40*/  STG.E.64 desc[UR6][R14.64], R28 ;  /* 0x0000001c0e007986 */ /* 0x0001e8000c101b06 */
.L_x_3:
[----:B------:R-:W-:Y:S05]  /*0b50*/  @P1 BRA `(.L_x_2) ;  /* 0x00000000006c1947 */ /* 0x000fea0003800000 */
[----:B0-----:R-:W0:Y:S01]  /*0b60*/  LDC.64 R16, c[0x0][0x390] ;  /* 0x0000e400ff107b82 */ /* 0x001e220000000a00 */
[-C--:B------:R-:W-:Y:S01]  /*0b70*/  IADD3 R26, PT, PT, R2, R8.reuse, RZ ;  /* 0x00000008021a7210 */ /* 0x080fe20007ffe0ff */
[----:B------:R-:W1:Y:S01]  /*0b80*/  LDCU.64 UR8, c[0x0][0x3c8] ;  /* 0x00007900ff0877ac */ /* 0x000e620008000a00 */
[----:B------:R-:W-:Y:S02]  /*0b90*/  IADD3 R21, PT, PT, R6, R8, RZ ;  /* 0x0000000806157210 */ /* 0x000fe40007ffe0ff */
[----:B------:R-:W-:-:S03]  /*0ba0*/  IADD3 R23, PT, PT, R7, R26, RZ ;  /* 0x0000001a07177210 */ /* 0x000fc60007ffe0ff */
[----:B------:R-:W2:Y:S08]  /*0bb0*/  LDC.64 R18, c[0x0][0x398] ;  /* 0x0000e600ff127b82 */ /* 0x000eb00000000a00 */
[----:B------:R-:W3:Y:S01]  /*0bc0*/  LDC.64 R24, c[0x0][0x388] ;  /* 0x0000e200ff187b82 */ /* 0x000ee20000000a00 */
[----:B0-----:R-:W-:Y:S02]  /*0bd0*/  IMAD.WIDE R6, R21, 0x8, R16 ;  /* 0x0000000815067825 */ /* 0x001fe400078e0210 */
[----:B------:R-:W4:Y:S02]  /*0be0*/  LDG.E.64 R20, desc[UR6][R10.64] ;  /* 0x000000060a147981 */ /* 0x000f24000c1e1b00 */
[----:B--2---:R-:W-:-:S02]  /*0bf0*/  IMAD.WIDE R16, R23, 0x8, R18 ;  /* 0x0000000817107825 */ /* 0x004fc400078e0212 */
[----:B------:R-:W4:Y:S04]  /*0c00*/  LDG.E.64 R18, desc[UR6][R6.64] ;  /* 0x0000000606127981 */ /* 0x000f28000c1e1b00 */
[----:B------:R-:W4:Y:S01]  /*0c10*/  LDG.E.64 R22, desc[UR6][R16.64] ;  /* 0x0000000610167981 */ /* 0x000f22000c1e1b00 */
[----:B------:R-:W-:Y:S01]  /*0c20*/  IADD3 R9, PT, PT, R9, R26, RZ ;  /* 0x0000001a09097210 */ /* 0x000fe20007ffe0ff */
[----:B----4-:R-:W-:-:S04]  /*0c30*/  DFMA R18, R18, R20, R22 ;  /* 0x000000141212722b */ /* 0x010fc80000000016 */
[----:B---3--:R-:W-:-:S03]  /*0c40*/  IMAD.WIDE R20, R9, 0x8, R24 ;  /* 0x0000000809147825 */ /* 0x008fc600078e0218 */
[----:B------:R2:W-:Y:S04]  /*0c50*/  STG.E.64 desc[UR6][R16.64], R18 ;  /* 0x0000001210007986 */ /* 0x0005e8000c101b06 */
[----:B------:R-:W3:Y:S04]  /*0c60*/  LDG.E.64 R8, desc[UR6][R12.64] ;  /* 0x000000060c087981 */ /* 0x000ee8000c1e1b00 */
[----:B------:R-:W3:Y:S04]  /*0c70*/  LDG.E.64 R20, desc[UR6][R20.64] ;  /* 0x0000000614147981 */ /* 0x000ee8000c1e1b00 */
[----:B------:R-:W4:Y:S01]  /*0c80*/  LDG.E.64 R22, desc[UR6][R6.64] ;  /* 0x0000000606167981 */ /* 0x000f22000c1e1b00 */
[----:B---3--:R-:W-:-:S08]  /*0c90*/  DMUL R8, R8, R20 ;  /* 0x0000001408087228 */ /* 0x008fd00000000000 */
[----:B-1----:R-:W-:Y:S01]  /*0ca0*/  DMUL R8, R8, UR8 ;  /* 0x0000000808087c28 */ /* 0x002fe20008000000 */
[----:B------:R-:W0:Y:S07]  /*0cb0*/  LDCU.64 UR8, c[0x0][0x3d8] ;  /* 0x00007b00ff0877ac */ /* 0x000e2e0008000a00 */
[----:B----4-:R-:W-:-:S07]  /*0cc0*/  DADD R22, R8, R22 ;  /* 0x0000000008167229 */ /* 0x010fce0000000016 */
[----:B------:R2:W-:Y:S04]  /*0cd0*/  STG.E.64 desc[UR6][R6.64], R22 ;  /* 0x0000001606007986 */ /* 0x0005e8000c101b06 */
[----:B------:R-:W0:Y:S02]  /*0ce0*/  LDG.E.64 R24, desc[UR6][R14.64] ;  /* 0x000000060e187981 */ /* 0x000e24000c1e1b00 */
[----:B0-----:R-:W-:-:S07]  /*0cf0*/  DFMA R24, R8, UR8, R24 ;  /* 0x0000000808187c2b */ /* 0x001fce0008000018 */
[----:B------:R2:W-:Y:S04]  /*0d00*/  STG.E.64 desc[UR6][R14.64], R24 ;  /* 0x000000180e007986 */ /* 0x0005e8000c101b06 */
.L_x_2:
[----:B------:R-:W-:Y:S05]  /*0d10*/  BRA.U UP0, `(.L_x_4) ;  /* 0xfffffff5005c7547 */ /* 0x000fea000b83ffff */
[----:B------:R-:W-:Y:S05]  /*0d20*/  EXIT ;  /* 0x000000000000794d */ /* 0x000fea0003800000 */
.L_x_5:
[----:B------:R-:W-:-:S00]  /*0d30*/  BRA `(.L_x_5) ;  /* 0xfffffffc00fc7947 */ /* 0x000fc0000383ffff */
[----:B------:R-:W-:-:S00]  /*0d40*/  NOP ;  /* 0x0000000000007918 */ /* 0x000fc00000000000 */
        /* <DEDUP_REMOVED lines=11> */
.L_x_86:


//--------------------- .text._Z24convBackpropErrorsKernelPdS_S_i --------------------------
	.section	.text._Z24convBackpropErrorsKernelPdS_S_i,"ax",@progbits
	.align	128
        .global         _Z24convBackpropErrorsKernelPdS_S_i
        .type           _Z24convBackpropErrorsKernelPdS_S_i,@function
        .size           _Z24convBackpropErrorsKernelPdS_S_i,(.L_x_82 - _Z24convBackpropErrorsKernelPdS_S_i)
        .other          _Z24convBackpropErrorsKernelPdS_S_i,@"STO_CUDA_ENTRY STV_DEFAULT"
_Z24convBackpropErrorsKernelPdS_S_i:
.text._Z24convBackpropErrorsKernelPdS_S_i:
[----:B------:R-:W-:Y:S01]  /*0000*/  LDC R1, c[0x0][0x37c] ;  /* 0x0000df00ff017b82 */ /* 0x000fe20000000800 */
[----:B------:R-:W0:Y:S01]  /*0010*/  S2R R0, SR_CTAID.X ;  /* 0x0000000000007919 */ /* 0x000e220000002500 */
[----:B------:R-:W0:Y:S01]  /*0020*/  LDCU UR4, c[0x0][0x360] ;  /* 0x00006c00ff0477ac */ /* 0x000e220008000800 */
[----:B------:R-:W0:Y:S01]  /*0030*/  S2R R3, SR_TID.X ;  /* 0x0000000000037919 */ /* 0x000e220000002100 */
[----:B------:R-:W1:Y:S01]  /*0040*/  LDCU UR5, c[0x0][0x398] ;  /* 0x00007300ff0577ac */ /* 0x000e620008000800 */
[----:B0-----:R-:W-:-:S05]  /*0050*/  IMAD R0, R0, UR4, R3 ;  /* 0x0000000400007c24 */ /* 0x001fca000f8e0203 */
[----:B-1----:R-:W-:-:S13]  /*0060*/  ISETP.GE.AND P0, PT, R0, UR5, PT ;  /* 0x0000000500007c0c */ /* 0x002fda000bf06270 */
[----:B------:R-:W-:Y:S05]  /*0070*/  @P0 EXIT ;  /* 0x000000000000094d */ /* 0x000fea0003800000 */
[----:B------:R-:W0:Y:S01]  /*0080*/  LDC.64 R2, c[0x0][0x388] ;  /* 0x0000e200ff027b82 */ /* 0x000e220000000a00 */
[----:B------:R-:W1:Y:S01]  /*0090*/  LDCU.64 UR4, c[0x0][0x358] ;  /* 0x00006b00ff0477ac */ /* 0x000e620008000a00 */
[----:B0-----:R-:W-:-:S06]  /*00a0*/  IMAD.WIDE R2, R0, 0x8, R2 ;  /* 0x0000000800027825 */ /* 0x001fcc00078e0202 */
[----:B-1----:R-:W2:Y:S01]  /*00b0*/  LDG.E.64 R2, desc[UR4][R2.64] ;  /* 0x0000000402027981 */ /* 0x002ea2000c1e1b00 */
[----:B------:R-:W-:Y:S01]  /*00c0*/  IMAD.MOV.U32 R4, RZ, RZ, 0x652b82fe ;  /* 0x652b82feff047424 */ /* 0x000fe200078e00ff */
[----:B------:R-:W-:Y:S01]  /*00d0*/  UMOV UR6, 0xfefa39ef ;  /* 0xfefa39ef00067882 */ /* 0x000fe20000000000 */
[----:B------:R-:W-:Y:S01]  /*00e0*/  IMAD.MOV.U32 R5, RZ, RZ, 0x3ff71547 ;  /* 0x3ff71547ff057424 */ /* 0x000fe200078e00ff */
[----:B------:R-:W-:Y:S01]  /*00f0*/  UMOV UR7, 0x3fe62e42 ;  /* 0x3fe62e4200077882 */ /* 0x000fe20000000000 */
[----:B------:R-:W-:Y:S01]  /*0100*/  IMAD.MOV.U32 R6, RZ, RZ, 0x652b82fe ;  /* 0x652b82feff067424 */ /* 0x000fe200078e00ff */
[----:B------:R-:W-:Y:S01]  /*0110*/  UMOV UR8, 0x3b39803f ;  /* 0x3b39803f00087882 */ /* 0x000fe20000000000 */
[----:B------:R-:W-:Y:S01]  /*0120*/  IMAD.MOV.U32 R7, RZ, RZ, 0x3ff71547 ;  /* 0x3ff71547ff077424 */ /* 0x000fe200078e00ff */
[----:B------:R-:W-:Y:S01]  /*0130*/  UMOV UR9, 0x3c7abc9e ;  /* 0x3c7abc9e00097882 */ /* 0x000fe20000000000 */
        /* <DEDUP_REMOVED lines=18> */
[----:B------:R-:W-:Y:S01]  /*0260*/  BSSY.RECONVERGENT B0, `(.L_x_6) ;  /* 0x0000035000007945 */ /* 0x000fe20003800200 */
[C---:B--2---:R-:W-:Y:S01]  /*0270*/  DFMA R4, R2.reuse, R4, 6.75539944105574400000e+15 ;  /* 0x433800000204742b */ /* 0x044fe20000000004 */
[----:B------:R-:W-:Y:S01]  /*0280*/  FSETP.GEU.AND P1, PT, |R3|, 4.1917929649353027344, PT ;  /* 0x4086232b0300780b */ /* 0x000fe20003f2e200 */
[----:B------:R-:W-:-:S02]  /*0290*/  DFMA R6, R2, -R6, 6.75539944105574400000e+15 ;  /* 0x433800000206742b */ /* 0x000fc40000000806 */
[----:B------:R-:W-:-:S04]  /*02a0*/  DADD R18, -RZ, -R2 ;  /* 0x00000000ff127229 */ /* 0x000fc80000000902 */
[----:B------:R-:W-:Y:S02]  /*02b0*/  DADD R10, R4, -6.75539944105574400000e+15 ;  /* 0xc3380000040a7429 */ /* 0x000fe40000000000 */
[----:B------:R-:W-:-:S04]  /*02c0*/  DADD R12, R6, -6.75539944105574400000e+15 ;  /* 0xc3380000060c7429 */ /* 0x000fc80000000000 */
[----:B------:R-:W-:Y:S02]  /*02d0*/  FSETP.GEU.AND P0, PT, |R19|, 4.1917929649353027344, PT ;  /* 0x4086232b1300780b */ /* 0x000fe40003f0e200 */
[--C-:B------:R-:W-:Y:S02]  /*02e0*/  DFMA R8, R10, -UR6, R2.reuse ;  /* 0x800000060a087c2b */ /* 0x100fe40008000002 */
[----:B------:R-:W-:-:S06]  /*02f0*/  DFMA R14, R12, -UR6, -R2 ;  /* 0x800000060c0e7c2b */ /* 0x000fcc0008000802 */
[----:B------:R-:W-:Y:S02]  /*0300*/  DFMA R10, R10, -UR8, R8 ;  /* 0x800000080a0a7c2b */ /* 0x000fe40008000008 */
[----:B------:R-:W-:Y:S01]  /*0310*/  DFMA R8, R12, -UR8, R14 ;  /* 0x800000080c087c2b */ /* 0x000fe2000800000e */
[----:B------:R-:W-:Y:S02]  /*0320*/  IMAD.MOV.U32 R14, RZ, RZ, -0x35dec16 ;  /* 0xfca213eaff0e7424 */ /* 0x000fe400078e00ff */
[----:B------:R-:W-:-:S06]  /*0330*/  IMAD.MOV.U32 R15, RZ, RZ, 0x3e928af3 ;  /* 0x3e928af3ff0f7424 */ /* 0x000fcc00078e00ff */
[--C-:B------:R-:W-:Y:S02]  /*0340*/  DFMA R12, R10, UR10, R14.reuse ;  /* 0x0000000a0a0c7c2b */ /* 0x100fe4000800000e */
[----:B------:R-:W-:-:S06]  /*0350*/  DFMA R14, R8, UR10, R14 ;  /* 0x0000000a080e7c2b */ /* 0x000fcc000800000e */
[----:B------:R-:W-:Y:S02]  /*0360*/  DFMA R12, R10, R12, UR12 ;  /* 0x0000000c0a0c7e2b */ /* 0x000fe4000800000c */
[----:B------:R-:W-:-:S06]  /*0370*/  DFMA R14, R8, R14, UR12 ;  /* 0x0000000c080e7e2b */ /* 0x000fcc000800000e */
        /* <DEDUP_REMOVED lines=14> */
[----:B------:R-:W-:Y:S02]  /*0460*/  DFMA R12, R10, R12, 1 ;  /* 0x3ff000000a0c742b */ /* 0x000fe4000000000c */
[----:B------:R-:W-:-:S06]  /*0470*/  DFMA R16, R8, R14, 1 ;  /* 0x3ff000000810742b */ /* 0x000fcc000000000e */
[----:B------:R-:W-:Y:S02]  /*0480*/  DFMA R14, R10, R12, 1 ;  /* 0x3ff000000a0e742b */ /* 0x000fe4000000000c */
[----:B------:R-:W-:-:S08]  /*0490*/  DFMA R12, R8, R16, 1 ;  /* 0x3ff00000080c742b */ /* 0x000fd00000000010 */
[----:B------:R-:W-:Y:S02]  /*04a0*/  IMAD R11, R4, 0x100000, R15 ;  /* 0x00100000040b7824 */ /* 0x000fe400078e020f */
[----:B------:R-:W-:Y:S02]  /*04b0*/  IMAD R9, R6, 0x100000, R13 ;  /* 0x0010000006097824 */ /* 0x000fe400078e020d */
[----:B------:R-:W-:Y:S02]  /*04c0*/  IMAD.MOV.U32 R10, RZ, RZ, R14 ;  /* 0x000000ffff0a7224 */ /* 0x000fe400078e000e */
[----:B------:R-:W-:Y:S01]  /*04d0*/  IMAD.MOV.U32 R8, RZ, RZ, R12 ;  /* 0x000000ffff087224 */ /* 0x000fe200078e000c */
[----:B------:R-:W-:Y:S06]  /*04e0*/  @!P1 BRA `(.L_x_7) ;  /* 0x0000000000309947 */ /* 0x000fec0003800000 */
[----:B------:R-:W-:Y:S01]  /*04f0*/  FSETP.GEU.AND P2, PT, |R3|, 4.2275390625, PT ;  /* 0x408748000300780b */ /* 0x000fe20003f4e200 */
[C---:B------:R-:W-:Y:S02]  /*0500*/  DADD R10, R2.reuse, +INF ;  /* 0x7ff00000020a7429 */ /* 0x040fe40000000000 */
[----:B------:R-:W-:-:S08]  /*0510*/  DSETP.GEU.AND P1, PT, R2, RZ, PT ;  /* 0x000000ff0200722a */ /* 0x000fd00003f2e000 */
[----:B------:R-:W-:Y:S02]  /*0520*/  FSEL R10, R10, RZ, P1 ;  /* 0x000000ff0a0a7208 */ /* 0x000fe40000800000 */
[----:B------:R-:W-:Y:S02]  /*0530*/  @!P2 LEA.HI R5, R4, R4, RZ, 0x1 ;  /* 0x000000040405a211 */ /* 0x000fe400078f08ff */
[----:B------:R-:W-:Y:S02]  /*0540*/  FSEL R11, R11, RZ, P1 ;  /* 0x000000ff0b0b7208 */ /* 0x000fe40000800000 */
[----:B------:R-:W-:-:S05]  /*0550*/  @!P2 SHF.R.S32.HI R5, RZ, 0x1, R5 ;  /* 0x00000001ff05a819 */ /* 0x000fca0000011405 */
[----:B------:R-:W-:Y:S02]  /*0560*/  @!P2 IMAD.IADD R4, R4, 0x1, -R5 ;  /* 0x000000010404a824 */ /* 0x000fe400078e0a05 */
[----:B------:R-:W-:-:S03]  /*0570*/  @!P2 IMAD R15, R5, 0x100000, R15 ;  /* 0x00100000050fa824 */ /* 0x000fc600078e020f */
[----:B------:R-:W-:Y:S01]  /*0580*/  @!P2 LEA R5, R4, 0x3ff00000, 0x14 ;  /* 0x3ff000000405a811 */ /* 0x000fe200078ea0ff */
[----:B------:R-:W-:-:S06]  /*0590*/  @!P2 IMAD.MOV.U32 R4, RZ, RZ, RZ ;  /* 0x000000ffff04a224 */ /* 0x000fcc00078e00ff */
[----:B------:R-:W-:-:S11]  /*05a0*/  @!P2 DMUL R10, R14, R4 ;  /* 0x000000040e0aa228 */ /* 0x000fd60000000000 */
.L_x_7:
[----:B------:R-:W-:Y:S05]  /*05b0*/  BSYNC.RECONVERGENT B0 ;  /* 0x0000000000007941 */ /* 0x000fea0003800200 */
.L_x_6:
[----:B------:R-:W-:Y:S04]  /*05c0*/  BSSY.RECONVERGENT B0, `(.L_x_8) ;  /* 0x000000e000007945 */ /* 0x000fe80003800200 */
[----:B------:R-:W-:Y:S05]  /*05d0*/  @!P0 BRA `(.L_x_9) ;  /* 0x0000000000308947 */ /* 0x000fea0003800000 */
[----:B------:R-:W-:Y:S01]  /*05e0*/  FSETP.GEU.AND P1, PT, |R19|, 4.2275390625, PT ;  /* 0x408748001300780b */ /* 0x000fe20003f2e200 */
[C---:B------:R-:W-:Y:S02]  /*05f0*/  DADD R8, -R2.reuse, +INF ;  /* 0x7ff0000002087429 */ /* 0x040fe40000000100 */
[----:B------:R-:W-:-:S08]  /*0600*/  DSETP.GT.AND P0, PT, R2, RZ, PT ;  /* 0x000000ff0200722a */ /* 0x000fd00003f04000 */
[----:B------:R-:W-:Y:S02]  /*0610*/  FSEL R8, R8, RZ, !P0 ;  /* 0x000000ff08087208 */ /* 0x000fe40004000000 */
[----:B------:R-:W-:Y:S02]  /*0620*/  @!P1 LEA.HI R4, R6, R6, RZ, 0x1 ;  /* 0x0000000606049211 */ /* 0x000fe400078f08ff */
[----:B------:R-:W-:Y:S02]  /*0630*/  FSEL R9, R9, RZ, !P0 ;  /* 0x000000ff09097208 */ /* 0x000fe40004000000 */
[----:B------:R-:W-:-:S05]  /*0640*/  @!P1 SHF.R.S32.HI R3, RZ, 0x1, R4 ;  /* 0x00000001ff039819 */ /* 0x000fca0000011404 */
[----:B------:R-:W-:Y:S02]  /*0650*/  @!P1 IMAD.IADD R2, R6, 0x1, -R3 ;  /* 0x0000000106029824 */ /* 0x000fe400078e0a03 */
[----:B------:R-:W-:-:S03]  /*0660*/  @!P1 IMAD R13, R3, 0x100000, R13 ;  /* 0x00100000030d9824 */ /* 0x000fc600078e020d */
[----:B------:R-:W-:Y:S01]  /*0670*/  @!P1 LEA R3, R2, 0x3ff00000, 0x14 ;  /* 0x3ff0000002039811 */ /* 0x000fe200078ea0ff */
[----:B------:R-:W-:-:S06]  /*0680*/  @!P1 IMAD.MOV.U32 R2, RZ, RZ, RZ ;  /* 0x000000ffff029224 */ /* 0x000fcc00078e00ff */
[----:B------:R-:W-:-:S11]  /*0690*/  @!P1 DMUL R8, R12, R2 ;  /* 0x000000020c089228 */ /* 0x000fd60000000000 */
.L_x_9:
[----:B------:R-:W-:Y:S05]  /*06a0*/  BSYNC.RECONVERGENT B0 ;  /* 0x0000000000007941 */ /* 0x000fea0003800200 */
.L_x_8:
[----:B------:R-:W-:Y:S01]  /*06b0*/  DADD R4, R8, R10 ;  /* 0x0000000008047229 */ /* 0x000fe2000000000a */
[----:B------:R-:W-:Y:S01]  /*06c0*/  IMAD.MOV.U32 R2, RZ, RZ, 0x1 ;  /* 0x00000001ff027424 */ /* 0x000fe200078e00ff */
[----:B------:R-:W-:Y:S06]  /*06d0*/  BSSY.RECONVERGENT B0, `(.L_x_10) ;  /* 0x0000010000007945 */ /* 0x000fec0003800200 */
[----:B------:R-:W-:-:S06]  /*06e0*/  DMUL R4, R4, R4 ;  /* 0x0000000404047228 */ /* 0x000fcc0000000000 */
[----:B------:R-:W0:Y:S02]  /*06f0*/  MUFU.RCP64H R3, R5 ;  /* 0x0000000500037308 */ /* 0x000e240000001800 */
[----:B0-----:R-:W-:-:S08]  /*0700*/  DFMA R6, -R4, R2, 1 ;  /* 0x3ff000000406742b */ /* 0x001fd00000000102 */
[----:B------:R-:W-:-:S08]  /*0710*/  DFMA R6, R6, R6, R6 ;  /* 0x000000060606722b */ /* 0x000fd00000000006 */
[----:B------:R-:W-:-:S08]  /*0720*/  DFMA R6, R2, R6, R2 ;  /* 0x000000060206722b */ /* 0x000fd00000000002 */
[----:B------:R-:W-:-:S08]  /*0730*/  DFMA R2, -R4, R6, 1 ;  /* 0x3ff000000402742b */ /* 0x000fd00000000106 */
[----:B------:R-:W-:-:S08]  /*0740*/  DFMA R2, R6, R2, R6 ;  /* 0x000000020602722b */ /* 0x000fd00000000006 */
[----:B------:R-:W-:-:S08]  /*0750*/  DMUL R6, R2, 4 ;  /* 0x4010000002067828 */ /* 0x000fd00000000000 */
[----:B------:R-:W-:-:S08]  /*0760*/  DFMA R8, -R4, R6, 4 ;  /* 0x401000000408742b */ /* 0x000fd00000000106 */
[----:B------:R-:W-:-:S10]  /*0770*/  DFMA R2, R2, R8, R6 ;  /* 0x000000080202722b */ /* 0x000fd40000000006 */
[----:B------:R-:W-:-:S05]  /*0780*/  FFMA R6, RZ, R5, R3 ;  /* 0x00000005ff067223 */ /* 0x000fca0000000003 */
[----:B------:R-:W-:-:S13]  /*0790*/  FSETP.GT.AND P0, PT, |R6|, 1.469367938527859385e-39, PT ;  /* 0x001000000600780b */ /* 0x000fda0003f04200 */
[----:B------:R-:W-:Y:S05]  /*07a0*/  @P0 BRA `(.L_x_11) ;  /* 0x0000000000080947 */ /* 0x000fea0003800000 */
[----:B------:R-:W-:-:S07]  /*07b0*/  MOV R6, 0x7d0 ;  /* 0x000007d000067802 */ /* 0x000fce0000000f00 */
[----:B------:R-:W-:Y:S05]  /*07c0*/  CALL.REL.NOINC `($__internal_0_$__cuda_sm20_div_rn_f64_full) ;  /* 0x0000000000247944 */ /* 0x000fea0003c00000 */
.L_x_11:
[----:B------:R-:W-:Y:S05]  /*07d0*/  BSYNC.RECONVERGENT B0 ;  /* 0x0000000000007941 */ /* 0x000fea0003800200 */
.L_x_10:
[----:B------:R-:W0:Y:S08]  /*07e0*/  LDC.64 R4, c[0x0][0x390] ;  /* 0x0000e400ff047b82 */ /* 0x000e300000000a00 */
[----:B------:R-:W1:Y:S01]  /*07f0*/  LDC.64 R6, c[0x0][0x380] ;  /* 0x0000e000ff067b82 */ /* 0x000e620000000a00 */
[----:B0-----:R-:W-:-:S06]  /*0800*/  IMAD.WIDE R4, R0, 0x8, R4 ;  /* 0x0000000800047825 */ /* 0x001fcc00078e0204 */
[----:B------:R-:W2:Y:S01]  /*0810*/  LDG.E.64 R4, desc[UR4][R4.64] ;  /* 0x0000000404047981 */ /* 0x000ea2000c1e1b00 */
[----:B-1----:R-:W-:Y:S01]  /*0820*/  IMAD.WIDE R6, R0, 0x8, R6 ;  /* 0x0000000800067825 */ /* 0x002fe200078e0206 */
[----:B--2---:R-:W-:-:S07]  /*0830*/  DMUL R2, R4, R2 ;  /* 0x0000000204027228 */ /* 0x004fce0000000000 */
[----:B------:R-:W-:Y:S01]  /*0840*/  STG.E.64 desc[UR4][R6.64], R2 ;  /* 0x0000000206007986 */ /* 0x000fe2000c101b04 */
[----:B------:R-:W-:Y:S05]  /*0850*/  EXIT ;  /* 0x000000000000794d */ /* 0x000fea0003800000 */
        .weak           $__internal_0_$__cuda_sm20_div_rn_f64_full
        .type           $__internal_0_$__cuda_sm20_div_rn_f64_full,@function
        .size           $__internal_0_$__cuda_sm20_div_rn_f64_full,(.L_x_82 - $__internal_0_$__cuda_sm20_div_rn_f64_full)
$__internal_0_$__cuda_sm20_div_rn_f64_full:
[C---:B------:R-:W-:Y:S01]  /*0860*/  FSETP.GEU.AND P0, PT, |R5|.reuse, 1.469367938527859385e-39, PT ;  /* 0x001000000500780b */ /* 0x040fe20003f0e200 */
[----:B------:R-:W-:Y:S01]  /*0870*/  IMAD.MOV.U32 R8, RZ, RZ, 0x1 ;  /* 0x00000001ff087424 */ /* 0x000fe200078e00ff */
[C---:B------:R-:W-:Y:S01]  /*0880*/  LOP3.LUT R2, R5.reuse, 0x800fffff, RZ, 0xc0, !PT ;  /* 0x800fffff05027812 */ /* 0x040fe200078ec0ff */
[----:B------:R-:W-:Y:S01]  /*0890*/  IMAD.MOV.U32 R17, RZ, RZ, 0x40100000 ;  /* 0x40100000ff117424 */ /* 0x000fe200078e00ff */
[----:B------:R-:W-:Y:S01]  /*08a0*/  LOP3.LUT R16, R5, 0x7ff00000, RZ, 0xc0, !PT ;  /* 0x7ff0000005107812 */ /* 0x000fe200078ec0ff */
[----:B------:R-:W-:Y:S01]  /*08b0*/  IMAD.MOV.U32 R7, RZ, RZ, 0x1ca00000 ;  /* 0x1ca00000ff077424 */ /* 0x000fe200078e00ff */
[----:B------:R-:W-:Y:S01]  /*08c0*/  LOP3.LUT R3, R2, 0x3ff00000, RZ, 0xfc, !PT ;  /* 0x3ff0000002037812 */ /* 0x000fe200078efcff */
[----:B------:R-:W-:Y:S01]  /*08d0*/  IMAD.MOV.U32 R2, RZ, RZ, R4 ;  /* 0x000000ffff027224 */ /* 0x000fe200078e0004 */
[----:B------:R-:W-:Y:S01]  /*08e0*/  ISETP.LE.U32.AND P1, PT, R16, 0x40100000, PT ;  /* 0x401000001000780c */ /* 0x000fe20003f23070 */
[----:B------:R-:W-:Y:S01]  /*08f0*/  VIADD R18, R17, 0xffffffff ;  /* 0xffffffff11127836 */ /* 0x000fe20000000000 */
[----:B------:R-:W-:Y:S03]  /*0900*/  BSSY.RECONVERGENT B1, `(.L_x_12) ;  /* 0x0000040000017945 */ /* 0x000fe60003800200 */
[----:B------:R-:W-:-:S06]  /*0910*/  @!P0 DMUL R2, R4, 8.98846567431157953865e+307 ;  /* 0x7fe0000004028828 */ /* 0x000fcc0000000000 */
[----:B------:R-:W0:Y:S04]  /*0920*/  MUFU.RCP64H R9, R3 ;  /* 0x0000000300097308 */ /* 0x000e280000001800 */
[----:B------:R-:W-:Y:S02]  /*0930*/  @!P0 LOP3.LUT R16, R3, 0x7ff00000, RZ, 0xc0, !PT ;  /* 0x7ff0000003108812 */ /* 0x000fe400078ec0ff */
[----:B------:R-:W-:-:S03]  /*0940*/  ISETP.GT.U32.AND P0, PT, R18, 0x7feffffe, PT ;  /* 0x7feffffe1200780c */ /* 0x000fc60003f04070 */
[----:B------:R-:W-:-:S05]  /*0950*/  VIADD R18, R16, 0xffffffff ;  /* 0xffffffff10127836 */ /* 0x000fca0000000000 */
[----:B------:R-:W-:Y:S01]  /*0960*/  ISETP.GT.U32.OR P0, PT, R18, 0x7feffffe, P0 ;  /* 0x7feffffe1200780c */ /* 0x000fe20000704470 */
[----:B0-----:R-:W-:-:S08]  /*0970*/  DFMA R10, R8, -R2, 1 ;  /* 0x3ff00000080a742b */ /* 0x001fd00000000802 */
[----:B------:R-:W-:-:S08]  /*0980*/  DFMA R10, R10, R10, R10 ;  /* 0x0000000a0a0a722b */ /* 0x000fd0000000000a */
[----:B------:R-:W-:-:S08]  /*0990*/  DFMA R10, R8, R10, R8 ;  /* 0x0000000a080a722b */ /* 0x000fd00000000008 */
[----:B------:R-:W-:-:S08]  /*09a0*/  DFMA R8, R10, -R2, 1 ;  /* 0x3ff000000a08742b */ /* 0x000fd00000000802 */
[----:B------:R-:W-:Y:S01]  /*09b0*/  DFMA R8, R10, R8, R10 ;  /* 0x000000080a08722b */ /* 0x000fe2000000000a */
[----:B------:R-:W-:Y:S01]  /*09c0*/  SEL R11, R7, 0x63400000, !P1 ;  /* 0x63400000070b7807 */ /* 0x000fe20004800000 */
[----:B------:R-:W-:-:S06]  /*09d0*/  IMAD.MOV.U32 R10, RZ, RZ, RZ ;  /* 0x000000ffff0a7224 */ /* 0x000fcc00078e00ff */
[----:B------:R-:W-:-:S08]  /*09e0*/  DMUL R12, R8, R10 ;  /* 0x0000000a080c7228 */ /* 0x000fd00000000000 */
[----:B------:R-:W-:-:S08]  /*09f0*/  DFMA R14, R12, -R2, R10 ;  /* 0x800000020c0e722b */ /* 0x000fd0000000000a */
[----:B------:R-:W-:Y:S01]  /*0a00*/  DFMA R8, R8, R14, R12 ;  /* 0x0000000e0808722b */ /* 0x000fe2000000000c */
[----:B------:R-:W-:Y:S10]  /*0a10*/  @P0 BRA `(.L_x_13) ;  /* 0x0000000000740947 */ /* 0x000ff40003800000 */
[----:B------:R-:W-:Y:S01]  /*0a20*/  LOP3.LUT R14, R5, 0x7ff00000, RZ, 0xc0, !PT ;  /* 0x7ff00000050e7812 */ /* 0x000fe200078ec0ff */
[----:B------:R-:W-:-:S03]  /*0a30*/  IMAD.MOV.U32 R12, RZ, RZ, 0x40100000 ;  /* 0x40100000ff0c7424 */ /* 0x000fc600078e00ff */
[----:B------:R-:W-:Y:S01]  /*0a40*/  ISETP.LE.U32.AND P0, PT, R14, 0x40100000, PT ;  /* 0x401000000e00780c */ /* 0x000fe20003f03070 */
[----:B------:R-:W-:Y:S02]  /*0a50*/  IMAD.MOV R13, RZ, RZ, -R14 ;  /* 0x000000ffff0d7224 */ /* 0x000fe400078e0a0e */
[----:B------:R-:W-:Y:S01]  /*0a60*/  IMAD.MOV.U32 R14, RZ, RZ, RZ ;  /* 0x000000ffff0e7224 */ /* 0x000fe200078e00ff */
[----:B------:R-:W-:Y:S02]  /*0a70*/  SEL R7, R7, 0x63400000, !P0 ;  /* 0x6340000007077807 */ /* 0x000fe40004000000 */
[----:B------:R-:W-:-:S04]  /*0a80*/  VIADDMNMX R12, R13, R12, 0xb9600000, !PT ;  /* 0xb96000000d0c7446 */ /* 0x000fc8000780010c */
[----:B------:R-:W-:-:S05]  /*0a90*/  VIMNMX R12, PT, PT, R12, 0x46a00000, PT ;  /* 0x46a000000c0c7848 */ /* 0x000fca0003fe0100 */
[----:B------:R-:W-:-:S04]  /*0aa0*/  IMAD.IADD R7, R12, 0x1, -R7 ;  /* 0x000000010c077824 */ /* 0x000fc800078e0a07 */
[----:B------:R-:W-:-:S06]  /*0ab0*/  VIADD R15, R7, 0x7fe00000 ;  /* 0x7fe00000070f7836 */ /* 0x000fcc0000000000 */
[----:B------:R-:W-:-:S10]  /*0ac0*/  DMUL R12, R8, R14 ;  /* 0x0000000e080c7228 */ /* 0x000fd40000000000 */
[----:B------:R-:W-:-:S13]  /*0ad0*/  FSETP.GTU.AND P0, PT, |R13|, 1.469367938527859385e-39, PT ;  /* 0x001000000d00780b */ /* 0x000fda0003f0c200 */
[----:B------:R-:W-:Y:S05]  /*0ae0*/  @P0 BRA `(.L_x_14) ;  /* 0x0000000000840947 */ /* 0x000fea0003800000 */
[----:B------:R-:W-:Y:S01]  /*0af0*/  DFMA R2, R8, -R2, R10 ;  /* 0x800000020802722b */ /* 0x000fe2000000000a */
[----:B------:R-:W-:-:S09]  /*0b00*/  IMAD.MOV.U32 R14, RZ, RZ, RZ ;  /* 0x000000ffff0e7224 */ /* 0x000fd200078e00ff */
[C---:B------:R-:W-:Y:S02]  /*0b10*/  FSETP.NEU.AND P0, PT, R3.reuse, RZ, PT ;  /* 0x000000ff0300720b */ /* 0x040fe40003f0d000 */
[----:B------:R-:W-:-:S04]  /*0b20*/  LOP3.LUT R5, R3, 0x80000000, R5, 0x48, !PT ;  /* 0x8000000003057812 */ /* 0x000fc800078e4805 */
[----:B------:R-:W-:-:S07]  /*0b30*/  LOP3.LUT R15, R5, R15, RZ, 0xfc, !PT ;  /* 0x0000000f050f7212 */ /* 0x000fce00078efcff */
[----:B------:R-:W-:Y:S05]  /*0b40*/  @!P0 BRA `(.L_x_14) ;  /* 0x00000000006c8947 */ /* 0x000fea0003800000 */
[----:B------:R-:W-:Y:S02]  /*0b50*/  IMAD.MOV R3, RZ, RZ, -R7 ;  /* 0x000000ffff037224 */ /* 0x000fe400078e0a07 */
[----:B------:R-:W-:-:S06]  /*0b60*/  IMAD.MOV.U32 R2, RZ, RZ, RZ ;  /* 0x000000ffff027224 */ /* 0x000fcc00078e00ff */
[----:B------:R-:W-:Y:S02]  /*0b70*/  DFMA R2, R12, -R2, R8 ;  /* 0x800000020c02722b */ /* 0x000fe40000000008 */
[----:B------:R-:W-:-:S04]  /*0b80*/  DMUL.RP R8, R8, R14 ;  /* 0x0000000e08087228 */ /* 0x000fc80000008000 */
[----:B------:R-:W-:-:S04]  /*0b90*/  IADD3 R2, PT, PT, -R7, -0x43300000, RZ ;  /* 0xbcd0000007027810 */ /* 0x000fc80007ffe1ff */
[----:B------:R-:W-:Y:S02]  /*0ba0*/  FSETP.NEU.AND P0, PT, |R3|, R2, PT ;  /* 0x000000020300720b */ /* 0x000fe40003f0d200 */
[----:B------:R-:W-:Y:S02]  /*0bb0*/  LOP3.LUT R5, R9, R5, RZ, 0x3c, !PT ;  /* 0x0000000509057212 */ /* 0x000fe400078e3cff */
[----:B------:R-:W-:Y:S02]  /*0bc0*/  FSEL R12, R8, R12, !P0 ;  /* 0x0000000c080c7208 */ /* 0x000fe40004000000 */
[----:B------:R-:W-:Y:S01]  /*0bd0*/  FSEL R13, R5, R13, !P0 ;  /* 0x0000000d050d7208 */ /* 0x000fe20004000000 */
[----:B------:R-:W-:Y:S06]  /*0be0*/  BRA `(.L_x_14) ;  /* 0x0000000000447947 */ /* 0x000fec0003800000 */
.L_x_13:
[----:B------:R-:W-:-:S14]  /*0bf0*/  DSETP.NAN.AND P0, PT, R4, R4, PT ;  /* 0x000000040400722a */ /* 0x000fdc0003f08000 */
[----:B------:R-:W-:Y:S05]  /*0c00*/  @P0 BRA `(.L_x_15) ;  /* 0x0000000000340947 */ /* 0x000fea0003800000 */
[----:B------:R-:W-:Y:S01]  /*0c10*/  ISETP.NE.AND P0, PT, R17, R16, PT ;  /* 0x000000101100720c */ /* 0x000fe20003f05270 */
[----:B------:R-:W-:Y:S02]  /*0c20*/  IMAD.MOV.U32 R12, RZ, RZ, 0x0 ;  /* 0x00000000ff0c7424 */ /* 0x000fe400078e00ff */
[----:B------:R-:W-:-:S10]  /*0c30*/  IMAD.MOV.U32 R13, RZ, RZ, -0x80000 ;  /* 0xfff80000ff0d7424 */ /* 0x000fd400078e00ff */
[----:B------:R-:W-:Y:S05]  /*0c40*/  @!P0 BRA `(.L_x_14) ;  /* 0x00000000002c8947 */ /* 0x000fea0003800000 */
[----:B------:R-:W-:Y:S02]  /*0c50*/  ISETP.NE.AND P0, PT, R17, 0x7ff00000, PT ;  /* 0x7ff000001100780c */ /* 0x000fe40003f05270 */
[----:B------:R-:W-:Y:S02]  /*0c60*/  LOP3.LUT R4, R5, 0x40100000, RZ, 0x3c, !PT ;  /* 0x4010000005047812 */ /* 0x000fe400078e3cff */
[----:B------:R-:W-:Y:S02]  /*0c70*/  ISETP.EQ.OR P0, PT, R16, RZ, !P0 ;  /* 0x000000ff1000720c */ /* 0x000fe40004702670 */
[----:B------:R-:W-:-:S11]  /*0c80*/  LOP3.LUT R13, R4, 0x80000000, RZ, 0xc0, !PT ;  /* 0x80000000040d7812 */ /* 0x000fd600078ec0ff */
[----:B------:R-:W-:Y:S01]  /*0c90*/  @P0 LOP3.LUT R2, R13, 0x7ff00000, RZ, 0xfc, !PT ;  /* 0x7ff000000d020812 */ /* 0x000fe200078efcff */
[----:B------:R-:W-:Y:S02]  /*0ca0*/  @!P0 IMAD.MOV.U32 R12, RZ, RZ, RZ ;  /* 0x000000ffff0c8224 */ /* 0x000fe400078e00ff */
[----:B------:R-:W-:Y:S02]  /*0cb0*/  @P0 IMAD.MOV.U32 R12, RZ, RZ, RZ ;  /* 0x000000ffff0c0224 */ /* 0x000fe400078e00ff */
[----:B------:R-:W-:Y:S01]  /*0cc0*/  @P0 IMAD.MOV.U32 R13, RZ, RZ, R2 ;  /* 0x000000ffff0d0224 */ /* 0x000fe200078e0002 */
[----:B------:R-:W-:Y:S06]  /*0cd0*/  BRA `(.L_x_14) ;  /* 0x0000000000087947 */ /* 0x000fec0003800000 */
.L_x_15:
[----:B------:R-:W-:Y:S01]  /*0ce0*/  LOP3.LUT R13, R5, 0x80000, RZ, 0xfc, !PT ;  /* 0x00080000050d7812 */ /* 0x000fe200078efcff */
[----:B------:R-:W-:-:S07]  /*0cf0*/  IMAD.MOV.U32 R12, RZ, RZ, R4 ;  /* 0x000000ffff0c7224 */ /* 0x000fce00078e0004 */
.L_x_14:
[----:B------:R-:W-:Y:S05]  /*0d00*/  BSYNC.RECONVERGENT B1 ;  /* 0x0000000000017941 */ /* 0x000fea0003800200 */
.L_x_12:
[----:B------:R-:W-:Y:S02]  /*0d10*/  IMAD.MOV.U32 R7, RZ, RZ, 0x0 ;  /* 0x00000000ff077424 */ /* 0x000fe400078e00ff */
[----:B------:R-:W-:Y:S02]  /*0d20*/  IMAD.MOV.U32 R2, RZ, RZ, R12 ;  /* 0x000000ffff027224 */ /* 0x000fe400078e000c */
[----:B------:R-:W-:Y:S01]  /*0d30*/  IMAD.MOV.U32 R3, RZ, RZ, R13 ;  /* 0x000000ffff037224 */ /* 0x000fe200078e000d */
[----:B------:R-:W-:Y:S06]  /*0d40*/  RET.REL.NODEC R6 `(_Z24convBackpropErrorsKernelPdS_S_i) ;  /* 0xfffffff006ac7950 */ /* 0x000fec0003c3ffff */
.L_x_16:
        /* <DEDUP_REMOVED lines=11> */
.L_x_82:


//--------------------- .text._Z10ConvKernelPdS_S_S_S_iiiiiii --------------------------
	.section	.text._Z10ConvKernelPdS_S_S_S_iiiiiii,"ax",@progbits
	.align	128
        .global         _Z10ConvKernelPdS_S_S_S_iiiiiii
        .type           _Z10ConvKernelPdS_S_S_S_iiiiiii,@function
        .size           _Z10ConvKernelPdS_S_S_S_iiiiiii,(.L_x_83 - _Z10ConvKernelPdS_S_S_S_iiiiiii)
        .other          _Z10ConvKernelPdS_S_S_S_iiiiiii,@"STO_CUDA_ENTRY STV_DEFAULT"
_Z10ConvKernelPdS_S_S_S_iiiiiii:
.text._Z10ConvKernelPdS_S_S_S_iiiiiii:
[----:B------:R-:W-:Y:S01]  /*0000*/  LDC R1, c[0x0][0x37c] ;  /* 0x0000df00ff017b82 */ /* 0x000fe20000000800 */
[----:B------:R-:W0:Y:S01]  /*0010*/  S2R R0, SR_CTAID.Y ;  /* 0x0000000000007919 */ /* 0x000e220000002600 */
[----:B------:R-:W1:Y:S01]  /*0020*/  LDCU UR4, c[0x0][0x360] ;  /* 0x00006c00ff0477ac */ /* 0x000e620008000800 */
[----:B------:R-:W0:Y:S01]  /*0030*/  S2R R5, SR_TID.Y ;  /* 0x0000000000057919 */ /* 0x000e220000002200 */
[----:B------:R-:W0:Y:S01]  /*0040*/  LDCU UR5, c[0x0][0x364] ;  /* 0x00006c80ff0577ac */ /* 0x000e220008000800 */
[----:B------:R-:W1:Y:S01]  /*0050*/  S2R R3, SR_CTAID.X ;  /* 0x0000000000037919 */ /* 0x000e620000002500 */
[----:B------:R-:W2:Y:S01]  /*0060*/  LDCU.64 UR8, c[0x0][0x3b0] ;  /* 0x00007600ff0877ac */ /* 0x000ea20008000a00 */
[----:B------:R-:W1:Y:S01]  /*0070*/  S2R R2, SR_TID.X ;  /* 0x0000000000027919 */ /* 0x000e620000002100 */
[----:B------:R-:W3:Y:S01]  /*0080*/  LDCU UR6, c[0x0][0x368] ;  /* 0x00006d00ff0677ac */ /* 0x000ee20008000800 */
[----:B------:R-:W3:Y:S01]  /*0090*/  S2R R4, SR_CTAID.Z ;  /* 0x0000000000047919 */ /* 0x000ee20000002700 */
[----:B------:R-:W4:Y:S01]  /*00a0*/  LDCU UR7, c[0x0][0x3b8] ;  /* 0x00007700ff0777ac */ /* 0x000f220008000800 */
[----:B------:R-:W3:Y:S01]  /*00b0*/  S2R R7, SR_TID.Z ;  /* 0x0000000000077919 */ /* 0x000ee20000002300 */
[----:B0-----:R-:W-:-:S05]  /*00c0*/  IMAD R0, R0, UR5, R5 ;  /* 0x0000000500007c24 */ /* 0x001fca000f8e0205 */
[----:B--2---:R-:W-:Y:S01]  /*00d0*/  ISETP.GE.AND P0, PT, R0, UR9, PT ;  /* 0x0000000900007c0c */ /* 0x004fe2000bf06270 */
[----:B-1----:R-:W-:-:S05]  /*00e0*/  IMAD R3, R3, UR4, R2 ;  /* 0x0000000403037c24 */ /* 0x002fca000f8e0202 */
[----:B------:R-:W-:Y:S01]  /*00f0*/  ISETP.GE.OR P0, PT, R3, UR8, P0 ;  /* 0x0000000803007c0c */ /* 0x000fe20008706670 */
[----:B---3--:R-:W-:-:S05]  /*0100*/  IMAD R2, R4, UR6, R7 ;  /* 0x0000000604027c24 */ /* 0x008fca000f8e0207 */
[----:B----4-:R-:W-:-:S13]  /*0110*/  ISETP.GE.OR P0, PT, R2, UR7, P0 ;  /* 0x0000000702007c0c */ /* 0x010fda0008706670 */
[----:B------:R-:W-:Y:S05]  /*0120*/  @P0 EXIT ;  /* 0x000000000000094d */ /* 0x000fea0003800000 */
[----:B------:R-:W0:Y:S01]  /*0130*/  LDCU UR4, c[0x0][0x3c0] ;  /* 0x00007800ff0477ac */ /* 0x000e220008000800 */
[----:B------:R-:W-:Y:S01]  /*0140*/  CS2R R18, SRZ ;  /* 0x0000000000127805 */ /* 0x000fe2000001ff00 */
[----:B------:R-:W1:Y:S01]  /*0150*/  LDCU.64 UR6, c[0x0][0x358] ;  /* 0x00006b00ff0677ac */ /* 0x000e620008000a00 */
[----:B0-----:R-:W-:-:S09]  /*0160*/  UISETP.GE.AND UP0, UPT, UR4, 0x1, UPT ;  /* 0x000000010400788c */ /* 0x001fd2000bf06270 */
[----:B-1----:R-:W-:Y:S05]  /*0170*/  BRA.U !UP0, `(.L_x_17) ;  /* 0x0000000908907547 */ /* 0x002fea000b800000 */
[----:B------:R-:W0:Y:S01]  /*0180*/  LDC R5, c[0x0][0x3ac] ;  /* 0x0000eb00ff057b82 */ /* 0x000e220000000800 */
[----:B------:R-:W0:Y:S02]  /*0190*/  LDCU UR4, c[0x0][0x3bc] ;  /* 0x00007780ff0477ac */ /* 0x000e240008000800 */
[----:B0-----:R-:W-:-:S05]  /*01a0*/  IMAD R5, R5, UR4, RZ ;  /* 0x0000000405057c24 */ /* 0x001fca000f8e02ff */
[----:B------:R-:W-:-:S13]  /*01b0*/  ISETP.GE.AND P0, PT, R5, 0x1, PT ;  /* 0x000000010500780c */ /* 0x000fda0003f06270 */
[----:B------:R-:W-:Y:S05]  /*01c0*/  @!P0 BRA `(.L_x_17) ;  /* 0x00000008007c8947 */ /* 0x000fea0003800000 */
[C---:B------:R-:W-:Y:S02]  /*01d0*/  LOP3.LUT R6, R5.reuse, 0xf, RZ, 0xc0, !PT ;  /* 0x0000000f05067812 */ /* 0x040fe400078ec0ff */
[----:B------:R-:W-:Y:S02]  /*01e0*/  CS2R R18, SRZ ;  /* 0x0000000000127805 */ /* 0x000fe4000001ff00 */
[C---:B------:R-:W-:Y:S01]  /*01f0*/  LOP3.LUT R7, R5.reuse, 0x7, RZ, 0xc0, !PT ;  /* 0x0000000705077812 */ /* 0x040fe200078ec0ff */
[----:B------:R-:W-:Y:S01]  /*0200*/  UMOV UR4, URZ ;  /* 0x000000ff00047c82 */ /* 0x000fe20008000000 */
[----:B------:R-:W-:-:S07]  /*0210*/  LOP3.LUT R22, R5, 0x3, RZ, 0xc0, !PT ;  /* 0x0000000305167812 */ /* 0x000fce00078ec0ff */
.L_x_23:
[----:B------:R-:W0:Y:S01]  /*0220*/  LDC R11, c[0x0][0x3c0] ;  /* 0x0000f000ff0b7b82 */ /* 0x000e220000000800 */
[----:B------:R-:W1:Y:S01]  /*0230*/  LDCU.64 UR8, c[0x0][0x3a8] ;  /* 0x00007500ff0877ac */ /* 0x000e620008000a00 */
[----:B------:R-:W-:Y:S01]  /*0240*/  ISETP.GE.U32.AND P1, PT, R5, 0x10, PT ;  /* 0x000000100500780c */ /* 0x000fe20003f26070 */
[----:B------:R-:W-:Y:S02]  /*0250*/  VIADD R9, R3, UR4 ;  /* 0x0000000403097c36 */ /* 0x000fe40008000000 */
[----:B------:R-:W-:Y:S02]  /*0260*/  IMAD.MOV.U32 R25, RZ, RZ, RZ ;  /* 0x000000ffff197224 */ /* 0x000fe400078e00ff */
[----:B-1----:R-:W-:-:S04]  /*0270*/  IMAD R9, R9, UR8, R0 ;  /* 0x0000000809097c24 */ /* 0x002fc8000f8e0200 */
[----:B------:R-:W-:Y:S02]  /*0280*/  IMAD R23, R9, UR9, RZ ;  /* 0x0000000909177c24 */ /* 0x000fe4000f8e02ff */
[----:B0-----:R-:W-:Y:S01]  /*0290*/  IMAD R24, R2, R11, UR4 ;  /* 0x0000000402187e24 */ /* 0x001fe2000f8e020b */
[----:B------:R-:W-:-:S03]  /*02a0*/  UIADD3 UR4, UPT, UPT, UR4, 0x1, URZ ;  /* 0x0000000104047890 */ /* 0x000fc6000fffe0ff */
[----:B------:R-:W-:-:S03]  /*02b0*/  IMAD R24, R5, R24, RZ ;  /* 0x0000001805187224 */ /* 0x000fc600078e02ff */
[----:B------:R-:W-:Y:S01]  /*02c0*/  ISETP.NE.AND P0, PT, R11, UR4, PT ;  /* 0x000000040b007c0c */ /* 0x000fe2000bf05270 */
[----:B------:R-:W-:-:S12]  /*02d0*/  @!P1 BRA `(.L_x_18) ;  /* 0x0000000000f49947 */ /* 0x000fd80003800000 */
[----:B------:R-:W-:Y:S01]  /*02e0*/  LOP3.LUT R25, R5, 0x7ffffff0, RZ, 0xc0, !PT ;  /* 0x7ffffff005197812 */ /* 0x000fe200078ec0ff */
[----:B------:R-:W-:Y:S02]  /*02f0*/  IMAD.MOV.U32 R4, RZ, RZ, R23 ;  /* 0x000000ffff047224 */ /* 0x000fe400078e0017 */
[----:B------:R-:W-:Y:S02]  /*0300*/  IMAD.MOV.U32 R26, RZ, RZ, R24 ;  /* 0x000000ffff1a7224 */ /* 0x000fe400078e0018 */
[----:B------:R-:W-:-:S07]  /*0310*/  IMAD.MOV R27, RZ, RZ, -R25 ;  /* 0x000000ffff1b7224 */ /* 0x000fce00078e0a19 */
.L_x_19:
[----:B------:R-:W0:Y:S08]  /*0320*/  LDC.64 R8, c[0x0][0x380] ;  /* 0x0000e000ff087b82 */ /* 0x000e300000000a00 */
[----:B------:R-:W1:Y:S01]  /*0330*/  LDC.64 R10, c[0x0][0x388] ;  /* 0x0000e200ff0a7b82 */ /* 0x000e620000000a00 */
[----:B0-----:R-:W-:-:S05]  /*0340*/  IMAD.WIDE R8, R4, 0x8, R8 ;  /* 0x0000000804087825 */ /* 0x001fca00078e0208 */
[----:B------:R-:W2:Y:S01]  /*0350*/  LDG.E.64 R16, desc[UR6][R8.64] ;  /* 0x0000000608107981 */ /* 0x000ea2000c1e1b00 */
[----:B-1----:R-:W-:-:S03]  /*0360*/  IMAD.WIDE R10, R26, 0x8, R10 ;  /* 0x000000081a0a7825 */ /* 0x002fc600078e020a */
[----:B------:R-:W3:Y:S04]  /*0370*/  LDG.E.64 R12, desc[UR6][R8.64+0x8] ;  /* 0x00000806080c7981 */ /* 0x000ee8000c1e1b00 */
[----:B------:R-:W2:Y:S04]  /*0380*/  LDG.E.64 R14, desc[UR6][R10.64] ;  /* 0x000000060a0e7981 */ /* 0x000ea8000c1e1b00 */
[----:B------:R-:W3:Y:S01]  /*0390*/  LDG.E.64 R20, desc[UR6][R10.64+0x8] ;  /* 0x000008060a147981 */ /* 0x000ee2000c1e1b00 */
[----:B--2---:R-:W-:-:S03]  /*03a0*/  DFMA R14, R16, R14, R18 ;  /* 0x0000000e100e722b */ /* 0x004fc60000000012 */
[----:B------:R-:W2:Y:S04]  /*03b0*/  LDG.E.64 R16, desc[UR6][R8.64+0x10] ;  /* 0x0000100608107981 */ /* 0x000ea8000c1e1b00 */
[----:B------:R-:W4:Y:S01]  /*03c0*/  LDG.E.64 R18, desc[UR6][R10.64+0x18] ;  /* 0x000018060a127981 */ /* 0x000f22000c1e1b00 */
[----:B---3--:R-:W-:-:S03]  /*03d0*/  DFMA R20, R12, R20, R14 ;  /* 0x000000140c14722b */ /* 0x008fc6000000000e */
[----:B------:R-:W2:Y:S04]  /*03e0*/  LDG.E.64 R14, desc[UR6][R10.64+0x10] ;  /* 0x000010060a0e7981 */ /* 0x000ea8000c1e1b00 */
[----:B------:R-:W4:Y:S01]  /*03f0*/  LDG.E.64 R12, desc[UR6][R8.64+0x18] ;  /* 0x00001806080c7981 */ /* 0x000f22000c1e1b00 */
[----:B--2---:R-:W-:-:S03]  /*0400*/  DFMA R14, R16, R14, R20 ;  /* 0x0000000e100e722b */ /* 0x004fc60000000014 */
[----:B------:R-:W2:Y:S04]  /*0410*/  LDG.E.64 R16, desc[UR6][R8.64+0x20] ;  /* 0x0000200608107981 */ /* 0x000ea8000c1e1b00 */
[----:B------:R-:W3:Y:S01]  /*0420*/  LDG.E.64 R20, desc[UR6][R10.64+0x28] ;  /* 0x000028060a147981 */ /* 0x000ee2000c1e1b00 */
[----:B----4-:R-:W-:-:S03]  /*0430*/  DFMA R18, R12, R18, R14 ;  /* 0x000000120c12722b */ /* 0x010fc6000000000e */
        /* <DEDUP_REMOVED lines=16> */
[----:B------:R-:W2:Y:S01]  /*0540*/  LDG.E.64 R16, desc[UR6][R10.64+0x50] ;  /* 0x000050060a107981 */ /* 0x000ea2000c1e1b00 */
[----:B---3--:R-:W-:-:S03]  /*0550*/  DFMA R20, R12, R20, R14 ;  /* 0x000000140c14722b */ /* 0x008fc6000000000e */
[----:B------:R-:W3:Y:S04]  /*0560*/  LDG.E.64 R14, desc[UR6][R8.64+0x58] ;  /* 0x00005806080e7981 */ /* 0x000ee8000c1e1b00 */
[----:B------:R-:W3:Y:S01]  /*0570*/  LDG.E.64 R12, desc[UR6][R10.64+0x58] ;  /* 0x000058060a0c7981 */ /* 0x000ee2000c1e1b00 */
[----:B--2---:R-:W-:-:S03]  /*0580*/  DFMA R16, R18, R16, R20 ;  /* 0x000000101210722b */ /* 0x004fc60000000014 */
[----:B------:R-:W2:Y:S04]  /*0590*/  LDG.E.64 R18, desc[UR6][R8.64+0x68] ;  /* 0x0000680608127981 */ /* 0x000ea8000c1e1b00 */
[----:B------:R-:W2:Y:S01]  /*05a0*/  LDG.E.64 R20, desc[UR6][R10.64+0x68] ;  /* 0x000068060a147981 */ /* 0x000ea2000c1e1b00 */
[----:B---3--:R-:W-:-:S03]  /*05b0*/  DFMA R12, R14, R12, R16 ;  /* 0x0000000c0e0c722b */ /* 0x008fc60000000010 */
[----:B------:R-:W3:Y:S04]  /*05c0*/  LDG.E.64 R14, desc[UR6][R8.64+0x60] ;  /* 0x00006006080e7981 */ /* 0x000ee8000c1e1b00 */
[----:B------:R-:W3:Y:S02]  /*05d0*/  LDG.E.64 R16, desc[UR6][R10.64+0x60] ;  /* 0x000060060a107981 */ /* 0x000ee4000c1e1b00 */
[----:B---3--:R-:W-:Y:S02]  /*05e0*/  DFMA R12, R14, R16, R12 ;  /* 0x000000100e0c722b */ /* 0x008fe4000000000c */
[----:B------:R-:W3:Y:S04]  /*05f0*/  LDG.E.64 R14, desc[UR6][R8.64+0x70] ;  /* 0x00007006080e7981 */ /* 0x000ee8000c1e1b00 */
[----:B------:R-:W4:Y:S02]  /*0600*/  LDG.E.64 R16, desc[UR6][R8.64+0x78] ;  /* 0x0000780608107981 */ /* 0x000f24000c1e1b00 */
[----:B--2---:R-:W-:-:S02]  /*0610*/  DFMA R18, R18, R20, R12 ;  /* 0x000000141212722b */ /* 0x004fc4000000000c */
[----:B------:R-:W3:Y:S04]  /*0620*/  LDG.E.64 R12, desc[UR6][R10.64+0x70] ;  /* 0x000070060a0c7981 */ /* 0x000ee8000c1e1b00 */
[----:B------:R-:W4:Y:S01]  /*0630*/  LDG.E.64 R20, desc[UR6][R10.64+0x78] ;  /* 0x000078060a147981 */ /* 0x000f22000c1e1b00 */
[----:B------:R-:W-:-:S05]  /*0640*/  VIADD R27, R27, 0x10 ;  /* 0x000000101b1b7836 */ /* 0x000fca0000000000 */
[----:B------:R-:W-:Y:S01]  /*0650*/  ISETP.NE.AND P1, PT, R27, RZ, PT ;  /* 0x000000ff1b00720c */ /* 0x000fe20003f25270 */
[----:B------:R-:W-:Y:S02]  /*0660*/  VIADD R4, R4, 0x10 ;  /* 0x0000001004047836 */ /* 0x000fe40000000000 */
[----:B------:R-:W-:Y:S01]  /*0670*/  VIADD R26, R26, 0x10 ;  /* 0x000000101a1a7836 */ /* 0x000fe20000000000 */
[----:B---3--:R-:W-:-:S08]  /*0680*/  DFMA R18, R14, R12, R18 ;  /* 0x0000000c0e12722b */ /* 0x008fd00000000012 */
[----:B----4-:R-:W-:Y:S01]  /*0690*/  DFMA R18, R16, R20, R18 ;  /* 0x000000141012722b */ /* 0x010fe20000000012 */
[----:B------:R-:W-:Y:S10]  /*06a0*/  @P1 BRA `(.L_x_19) ;  /* 0xfffffffc001c1947 */ /* 0x000ff4000383ffff */
.L_x_18:
[----:B------:R-:W-:-:S13]  /*06b0*/  ISETP.NE.AND P1, PT, R6, RZ, PT ;  /* 0x000000ff0600720c */ /* 0x000fda0003f25270 */
[----:B------:R-:W-:Y:S05]  /*06c0*/  @!P1 BRA `(.L_x_20) ;  /* 0x0000000400389947 */ /* 0x000fea0003800000 */
[----:B------:R-:W-:Y:S01]  /*06d0*/  VIADD R4, R6, 0xffffffff ;  /* 0xffffffff06047836 */ /* 0x000fe20000000000 */
[----:B------:R-:W-:-:S04]  /*06e0*/  ISETP.NE.AND P2, PT, R7, RZ, PT ;  /* 0x000000ff0700720c */ /* 0x000fc80003f45270 */
[----:B------:R-:W-:-:S13]  /*06f0*/  ISETP.GE.U32.AND P1, PT, R4, 0x7, PT ;  /* 0x000000070400780c */ /* 0x000fda0003f26070 */
[----:B------:R-:W-:Y:S05]  /*0700*/  @!P1 BRA `(.L_x_21) ;  /* 0x00000000007c9947 */ /* 0x000fea0003800000 */
[----:B------:R-:W0:Y:S01]  /*0710*/  LDC.64 R10, c[0x0][0x380] ;  /* 0x0000e000ff0a7b82 */ /* 0x000e220000000a00 */
[--C-:B------:R-:W-:Y:S02]  /*0720*/  IMAD.IADD R13, R23, 0x1, R25.reuse ;  /* 0x00000001170d7824 */ /* 0x100fe400078e0219 */
[----:B------:R-:W-:-:S05]  /*0730*/  IMAD.IADD R15, R24, 0x1, R25 ;  /* 0x00000001180f7824 */ /* 0x000fca00078e0219 */
[----:B------:R-:W1:Y:S01]  /*0740*/  LDC.64 R8, c[0x0][0x388] ;  /* 0x0000e200ff087b82 */ /* 0x000e620000000a00 */
[----:B0-----:R-:W-:-:S05]  /*0750*/  IMAD.WIDE R10, R13, 0x8, R10 ;  /* 0x000000080d0a7825 */ /* 0x001fca00078e020a */
[----:B------:R-:W2:Y:S01]  /*0760*/  LDG.E.64 R12, desc[UR6][R10.64] ;  /* 0x000000060a0c7981 */ /* 0x000ea2000c1e1b00 */
[----:B-1----:R-:W-:-:S03]  /*0770*/  IMAD.WIDE R8, R15, 0x8, R8 ;  /* 0x000000080f087825 */ /* 0x002fc600078e0208 */
[----:B------:R-:W3:Y:S04]  /*0780*/  LDG.E.64 R26, desc[UR6][R10.64+0x38] ;  /* 0x000038060a1a7981 */ /* 0x000ee8000c1e1b00 */
[----:B------:R-:W2:Y:S04]  /*0790*/  LDG.E.64 R16, desc[UR6][R8.64] ;  /* 0x0000000608107981 */ /* 0x000ea8000c1e1b00 */
[----:B------:R-:W4:Y:S04]  /*07a0*/  LDG.E.64 R14, desc[UR6][R10.64+0x8] ;  /* 0x000008060a0e7981 */ /* 0x000f28000c1e1b00 */
[----:B------:R-:W4:Y:S04]  /*07b0*/  LDG.E.64 R20, desc[UR6][R8.64+0x8] ;  /* 0x0000080608147981 */ /* 0x000f28000c1e1b00 */
[----:B------:R-:W3:Y:S01]  /*07c0*/  LDG.E.64 R28, desc[UR6][R8.64+0x38] ;  /* 0x00003806081c7981 */ /* 0x000ee2000c1e1b00 */
[----:B--2---:R-:W-:-:S03]  /*07d0*/  DFMA R16, R12, R16, R18 ;  /* 0x000000100c10722b */ /* 0x004fc60000000012 */
[----:B------:R-:W2:Y:S04]  /*07e0*/  LDG.E.64 R12, desc[UR6][R10.64+0x10] ;  /* 0x000010060a0c7981 */ /* 0x000ea8000c1e1b00 */
[----:B------:R-:W2:Y:S01]  /*07f0*/  LDG.E.64 R18, desc[UR6][R8.64+0x10] ;  /* 0x0000100608127981 */ /* 0x000ea2000c1e1b00 */
[----:B----4-:R-:W-:-:S03]  /*0800*/  DFMA R20, R14, R20, R16 ;  /* 0x000000140e14722b */ /* 0x010fc60000000010 */
[----:B------:R-:W4:Y:S04]  /*0810*/  LDG.E.64 R16, desc[UR6][R10.64+0x18] ;  /* 0x000018060a107981 */ /* 0x000f28000c1e1b00 */
[----:B------:R-:W4:Y:S01]  /*0820*/  LDG.E.64 R14, desc[UR6][R8.64+0x18] ;  /* 0x00001806080e7981 */ /* 0x000f22000c1e1b00 */
        /* <DEDUP_REMOVED lines=9> */
[----:B----4-:R-:W-:Y:S01]  /*08c0*/  DFMA R16, R18, R16, R20 ;  /* 0x000000101210722b */ /* 0x010fe20000000014 */
[----:B------:R-:W-:-:S07]  /*08d0*/  VIADD R25, R25, 0x8 ;  /* 0x0000000819197836 */ /* 0x000fce0000000000 */
[----:B--2---:R-:W-:-:S08]  /*08e0*/  DFMA R12, R12, R14, R16 ;  /* 0x0000000e0c0c722b */ /* 0x004fd00000000010 */
[----:B---3--:R-:W-:-:S11]  /*08f0*/  DFMA R18, R26, R28, R12 ;  /* 0x0000001c1a12722b */ /* 0x008fd6000000000c */
.L_x_21:
        /* <DEDUP_REMOVED lines=14> */
[----:B------:R-:W3:Y:S04]  /*09e0*/  LDG.E.64 R12, desc[UR6][R8.64+0x8] ;  /* 0x00000806080c7981 */ /* 0x000ee8000c1e1b00 */
[----:B------:R-:W4:Y:S04]  /*09f0*/  LDG.E.64 R26, desc[UR6][R14.64+0x18] ;  /* 0x000018060e1a7981 */ /* 0x000f28000c1e1b00 */
[----:B------:R-:W4:Y:S01]  /*0a00*/  LDG.E.64 R28, desc[UR6][R8.64+0x18] ;  /* 0x00001806081c7981 */ /* 0x000f22000c1e1b00 */
[----:B--2---:R-:W-:-:S03]  /*0a10*/  DFMA R20, R16, R20, R18 ;  /* 0x000000141014722b */ /* 0x004fc60000000012 */
[----:B------:R-:W2:Y:S04]  /*0a20*/  LDG.E.64 R18, desc[UR6][R14.64+0x10] ;  /* 0x000010060e127981 */ /* 0x000ea8000c1e1b00 */
[----:B------:R-:W2:Y:S01]  /*0a30*/  LDG.E.64 R16, desc[UR6][R8.64+0x10] ;  /* 0x0000100608107981 */ /* 0x000ea2000c1e1b00 */
[----:B---3--:R-:W-:Y:S01]  /*0a40*/  DFMA R10, R10, R12, R20 ;  /* 0x0000000c0a0a722b */ /* 0x008fe20000000014 */
[----:B------:R-:W-:-:S07]  /*0a50*/  IADD3 R25, PT, PT, R25, 0x4, RZ ;  /* 0x0000000419197810 */ /* 0x000fce0007ffe0ff */
[----:B--2---:R-:W-:-:S08]  /*0a60*/  DFMA R18, R18, R16, R10 ;  /* 0x000000101212722b */ /* 0x004fd0000000000a */
[----:B----4-:R-:W-:-:S11]  /*0a70*/  DFMA R18, R26, R28, R18 ;  /* 0x0000001c1a12722b */ /* 0x010fd60000000012 */
.L_x_22:
[----:B------:R-:W-:Y:S05]  /*0a80*/  @!P2 BRA `(.L_x_20) ;  /* 0x000000000048a947 */ /* 0x000fea0003800000 */
[----:B------:R-:W0:Y:S01]  /*0a90*/  LDC.64 R8, c[0x0][0x380] ;  /* 0x0000e000ff087b82 */ /* 0x000e220000000a00 */
[--C-:B------:R-:W-:Y:S02]  /*0aa0*/  IMAD.IADD R23, R23, 0x1, R25.reuse ;  /* 0x0000000117177824 */ /* 0x100fe400078e0219 */
[----:B------:R-:W-:-:S05]  /*0ab0*/  IMAD.IADD R25, R24, 0x1, R25 ;  /* 0x0000000118197824 */ /* 0x000fca00078e0219 */
[----:B------:R-:W1:Y:S01]  /*0ac0*/  LDC.64 R10, c[0x0][0x388] ;  /* 0x0000e200ff0a7b82 */ /* 0x000e620000000a00 */
[----:B0-----:R-:W-:-:S05]  /*0ad0*/  IMAD.WIDE R8, R23, 0x8, R8 ;  /* 0x0000000817087825 */ /* 0x001fca00078e0208 */
[----:B------:R-:W2:Y:S01]  /*0ae0*/  LDG.E.64 R12, desc[UR6][R8.64] ;  /* 0x00000006080c7981 */ /* 0x000ea2000c1e1b00 */
[----:B-1----:R-:W-:-:S05]  /*0af0*/  IMAD.WIDE R10, R25, 0x8, R10 ;  /* 0x00000008190a7825 */ /* 0x002fca00078e020a */
[----:B------:R-:W2:Y:S01]  /*0b00*/  LDG.E.64 R14, desc[UR6][R10.64] ;  /* 0x000000060a0e7981 */ /* 0x000ea2000c1e1b00 */
[----:B------:R-:W-:Y:S01]  /*0b10*/  ISETP.NE.AND P1, PT, R22, 0x1, PT ;  /* 0x000000011600780c */ /* 0x000fe20003f25270 */
[----:B--2---:R-:W-:-:S12]  /*0b20*/  DFMA R18, R12, R14, R18 ;  /* 0x0000000e0c12722b */ /* 0x004fd80000000012 */
[----:B------:R-:W-:Y:S05]  /*0b30*/  @!P1 BRA `(.L_x_20) ;  /* 0x00000000001c9947 */ /* 0x000fea0003800000 */
[----:B------:R-:W-:Y:S01]  /*0b40*/  ISETP.NE.AND P1, PT, R22, 0x2, PT ;  /* 0x000000021600780c */ /* 0x000fe20003f25270 */
[----:B------:R-:W2:Y:S04]  /*0b50*/  LDG.E.64 R12, desc[UR6][R8.64+0x8] ;  /* 0x00000806080c7981 */ /* 0x000ea8000c1e1b00 */
[----:B------:R-:W2:Y:S08]  /*0b60*/  LDG.E.64 R14, desc[UR6][R10.64+0x8] ;  /* 0x000008060a0e7981 */ /* 0x000eb0000c1e1b00 */
[----:B------:R-:W3:Y:S04]  /*0b70*/  @P1 LDG.E.64 R16, desc[UR6][R8.64+0x10] ;  /* 0x0000100608101981 */ /* 0x000ee8000c1e1b00 */
[----:B------:R-:W3:Y:S01]  /*0b80*/  @P1 LDG.E.64 R20, desc[UR6][R10.64+0x10] ;  /* 0x000010060a141981 */ /* 0x000ee2000c1e1b00 */
[----:B--2---:R-:W-:-:S08]  /*0b90*/  DFMA R18, R12, R14, R18 ;  /* 0x0000000e0c12722b */ /* 0x004fd00000000012 */
[----:B---3--:R-:W-:-:S11]  /*0ba0*/  @P1 DFMA R18, R16, R20, R18 ;  /* 0x000000141012122b */ /* 0x008fd60000000012 */
.L_x_20:
[----:B------:R-:W-:Y:S05]  /*0bb0*/  @P0 BRA `(.L_x_23) ;  /* 0xfffffff400980947 */ /* 0x000fea000383ffff */
.L_x_17:
[----:B------:R-:W0:Y:S01]  /*0bc0*/  LDC.64 R8, c[0x0][0x390] ;  /* 0x0000e400ff087b82 */ /* 0x000e220000000a00 */
[----:B------:R-:W-:Y:S02]  /*0bd0*/  IMAD.MOV.U32 R4, RZ, RZ, 0x652b82fe ;  /* 0x652b82feff047424 */ /* 0x000fe400078e00ff */
[----:B------:R-:W-:Y:S02]  /*0be0*/  IMAD.MOV.U32 R5, RZ, RZ, 0x3ff71547 ;  /* 0x3ff71547ff057424 */ /* 0x000fe400078e00ff */
[----:B------:R-:W-:Y:S02]  /*0bf0*/  IMAD.MOV.U32 R6, RZ, RZ, 0x652b82fe ;  /* 0x652b82feff067424 */ /* 0x000fe400078e00ff */
        /* <DEDUP_REMOVED lines=17> */
[----:B0-----:R-:W-:Y:S01]  /*0d10*/  IMAD.WIDE.U32 R8, R2, 0x8, R8 ;  /* 0x0000000802087825 */ /* 0x001fe200078e0008 */
[----:B------:R-:W-:Y:S01]  /*0d20*/  UMOV UR22, 0x555502a1 ;  /* 0x555502a100167882 */ /* 0x000fe20000000000 */
[----:B------:R-:W-:Y:S01]  /*0d30*/  UMOV UR23, 0x3fa55555 ;  /* 0x3fa5555500177882 */ /* 0x000fe20000000000 */
[----:B------:R-:W-:Y:S01]  /*0d40*/  UMOV UR24, 0x55555511 ;  /* 0x5555551100187882 */ /* 0x000fe20000000000 */
[----:B------:R-:W-:Y:S01]  /*0d50*/  UMOV UR25, 0x3fc55555 ;  /* 0x3fc5555500197882 */ /* 0x000fe20000000000 */
[----:B------:R-:W-:Y:S01]  /*0d60*/  UMOV UR26, 0xb ;  /* 0x0000000b001a7882 */ /* 0x000fe20000000000 */
[----:B------:R-:W2:Y:S01]  /*0d70*/  LDG.E.64 R8, desc[UR6][R8.64] ;  /* 0x0000000608087981 */ /* 0x000ea2000c1e1b00 */
[----:B------:R-:W-:Y:S01]  /*0d80*/  UMOV UR27, 0x3fe00000 ;  /* 0x3fe00000001b7882 */ /* 0x000fe20000000000 */
[----:B------:R-:W0:Y:S01]  /*0d90*/  LDCU UR28, c[0x0][0x3b4] ;  /* 0x00007680ff1c77ac */ /* 0x000e220008000800 */
[----:B------:R-:W-:Y:S01]  /*0da0*/  BSSY.RECONVERGENT B0, `(.L_x_24) ;  /* 0x0000039000007945 */ /* 0x000fe20003800200 */
[----:B------:R-:W1:Y:S01]  /*0db0*/  LDCU UR29, c[0x0][0x3b8] ;  /* 0x00007700ff1d77ac */ /* 0x000e620008000800 */
[----:B--2---:R-:W-:-:S08]  /*0dc0*/  DADD R18, R8, R18 ;  /* 0x0000000008127229 */ /* 0x004fd00000000012 */
[C---:B------:R-:W-:Y:S02]  /*0dd0*/  DFMA R4, R18.reuse, R4, 6.75539944105574400000e+15 ;  /* 0x433800001204742b */ /* 0x040fe40000000004 */
[----:B------:R-:W-:Y:S01]  /*0de0*/  DFMA R6, R18, -R6, 6.75539944105574400000e+15 ;  /* 0x433800001206742b */ /* 0x000fe20000000806 */
[----:B------:R-:W-:-:S05]  /*0df0*/  FSETP.GEU.AND P0, PT, |R19|, 4.1917929649353027344, PT ;  /* 0x4086232b1300780b */ /* 0x000fca0003f0e200 */
[----:B------:R-:W-:Y:S02]  /*0e00*/  DADD R10, R4, -6.75539944105574400000e+15 ;  /* 0xc3380000040a7429 */ /* 0x000fe40000000000 */
[----:B------:R-:W-:-:S06]  /*0e10*/  DADD R14, R6, -6.75539944105574400000e+15 ;  /* 0xc3380000060e7429 */ /* 0x000fcc0000000000 */
[--C-:B------:R-:W-:Y:S02]  /*0e20*/  DFMA R12, R10, -UR4, R18.reuse ;  /* 0x800000040a0c7c2b */ /* 0x100fe40008000012 */
[----:B------:R-:W-:-:S06]  /*0e30*/  DFMA R16, R14, -UR4, -R18 ;  /* 0x800000040e107c2b */ /* 0x000fcc0008000812 */
[----:B------:R-:W-:Y:S02]  /*0e40*/  DFMA R10, R10, -UR8, R12 ;  /* 0x800000080a0a7c2b */ /* 0x000fe4000800000c */
[----:B------:R-:W-:Y:S01]  /*0e50*/  DFMA R8, R14, -UR8, R16 ;  /* 0x800000080e087c2b */ /* 0x000fe20008000010 */
[----:B------:R-:W-:Y:S01]  /*0e60*/  IMAD.MOV.U32 R14, RZ, RZ, -0x35dec16 ;  /* 0xfca213eaff0e7424 */ /* 0x000fe200078e00ff */
[----:B------:R-:W-:Y:S01]  /*0e70*/  DADD R16, -RZ, -R18 ;  /* 0x00000000ff107229 */ /* 0x000fe20000000912 */
[----:B------:R-:W-:-:S06]  /*0e80*/  IMAD.MOV.U32 R15, RZ, RZ, 0x3e928af3 ;  /* 0x3e928af3ff0f7424 */ /* 0x000fcc00078e00ff */
[--C-:B------:R-:W-:Y:S02]  /*0e90*/  DFMA R12, R10, UR10, R14.reuse ;  /* 0x0000000a0a0c7c2b */ /* 0x100fe4000800000e */
[----:B------:R-:W-:Y:S01]  /*0ea0*/  DFMA R14, R8, UR10, R14 ;  /* 0x0000000a080e7c2b */ /* 0x000fe2000800000e */
[----:B------:R-:W-:-:S05]  /*0eb0*/  FSETP.GEU.AND P2, PT, |R17|, 4.1917929649353027344, PT ;  /* 0x4086232b1100780b */ /* 0x000fca0003f4e200 */
        /* <DEDUP_REMOVED lines=19> */
[----:B------:R-:W-:Y:S01]  /*0ff0*/  DFMA R12, R8, R14, 1 ;  /* 0x3ff00000080c742b */ /* 0x000fe2000000000e */
[----:B0-----:R-:W-:-:S04]  /*1000*/  IMAD R15, R3, UR28, R0 ;  /* 0x0000001c030f7c24 */ /* 0x001fc8000f8e0200 */
[----:B-1----:R-:W-:-:S03]  /*1010*/  IMAD R0, R15, UR29, R2 ;  /* 0x0000001d0f007c24 */ /* 0x002fc6000f8e0202 */
[----:B------:R-:W-:Y:S02]  /*1020*/  IMAD R9, R4, 0x100000, R11 ;  /* 0x0010000004097824 */ /* 0x000fe400078e020b */
[----:B------:R-:W-:Y:S01]  /*1030*/  IMAD R3, R6, 0x100000, R13 ;  /* 0x0010000006037824 */ /* 0x000fe200078e020d */
[----:B------:R-:W-:Y:S01]  /*1040*/  MOV R2, R12 ;  /* 0x0000000c00027202 */ /* 0x000fe20000000f00 */
        /* <DEDUP_REMOVED lines=14> */
.L_x_25:
[----:B------:R-:W-:Y:S05]  /*1130*/  BSYNC.RECONVERGENT B0 ;  /* 0x0000000000007941 */ /* 0x000fea0003800200 */
.L_x_24:
[----:B------:R-:W-:Y:S04]  /*1140*/  BSSY.RECONVERGENT B0, `(.L_x_26) ;  /* 0x000000e000007945 */ /* 0x000fe80003800200 */
[----:B------:R-:W-:Y:S05]  /*1150*/  @!P2 BRA `(.L_x_27) ;  /* 0x000000000030a947 */ /* 0x000fea0003800000 */
[----:B------:R-:W-:Y:S01]  /*1160*/  FSETP.GEU.AND P1, PT, |R17|, 4.2275390625, PT ;  /* 0x408748001100780b */ /* 0x000fe20003f2e200 */
[C---:B------:R-:W-:Y:S02]  /*1170*/  DADD R10, -R18.reuse, +INF ;  /* 0x7ff00000120a7429 */ /* 0x040fe40000000100 */
[----:B------:R-:W-:-:S08]  /*1180*/  DSETP.GT.AND P0, PT, R18, RZ, PT ;  /* 0x000000ff1200722a */ /* 0x000fd00003f04000 */
[----:B------:R-:W-:Y:S02]  /*1190*/  FSEL R3, R11, RZ, !P0 ;  /* 0x000000ff0b037208 */ /* 0x000fe40004000000 */
[----:B------:R-:W-:-:S04]  /*11a0*/  @!P1 LEA.HI R2, R6, R6, RZ, 0x1 ;  /* 0x0000000606029211 */ /* 0x000fc800078f08ff */
[----:B------:R-:W-:Y:S02]  /*11b0*/  @!P1 SHF.R.S32.HI R5, RZ, 0x1, R2 ;  /* 0x00000001ff059819 */ /* 0x000fe40000011402 */
[----:B------:R-:W-:-:S03]  /*11c0*/  FSEL R2, R10, RZ, !P0 ;  /* 0x000000ff0a027208 */ /* 0x000fc60004000000 */
[----:B------:R-:W-:Y:S02]  /*11d0*/  @!P1 IMAD.IADD R4, R6, 0x1, -R5 ;  /* 0x0000000106049824 */ /* 0x000fe400078e0a05 */
[----:B------:R-:W-:-:S03]  /*11e0*/  @!P1 IMAD R13, R5, 0x100000, R13 ;  /* 0x00100000050d9824 */ /* 0x000fc600078e020d */
[----:B------:R-:W-:Y:S01]  /*11f0*/  @!P1 LEA R5, R4, 0x3ff00000, 0x14 ;  /* 0x3ff0000004059811 */ /* 0x000fe200078ea0ff */
[----:B------:R-:W-:-:S06]  /*1200*/  @!P1 IMAD.MOV.U32 R4, RZ, RZ, RZ ;  /* 0x000000ffff049224 */ /* 0x000fcc00078e00ff */
[----:B------:R-:W-:-:S11]  /*1210*/  @!P1 DMUL R2, R12, R4 ;  /* 0x000000040c029228 */ /* 0x000fd60000000000 */
.L_x_27:
[----:B------:R-:W-:Y:S05]  /*1220*/  BSYNC.RECONVERGENT B0 ;  /* 0x0000000000007941 */ /* 0x000fea0003800200 */
.L_x_26:
[----:B------:R-:W-:Y:S01]  /*1230*/  DADD R4, R2, R8 ;  /* 0x0000000002047229 */ /* 0x000fe20000000008 */
[----:B------:R-:W-:Y:S01]  /*1240*/  IMAD.MOV.U32 R6, RZ, RZ, 0x1 ;  /* 0x00000001ff067424 */ /* 0x000fe200078e00ff */
[----:B------:R-:W-:Y:S04]  /*1250*/  BSSY.RECONVERGENT B0, `(.L_x_28) ;  /* 0x0000014000007945 */ /* 0x000fe80003800200 */
[----:B------:R-:W0:Y:S02]  /*1260*/  MUFU.RCP64H R7, R5 ;  /* 0x0000000500077308 */ /* 0x000e240000001800 */
[----:B0-----:R-:W-:-:S08]  /*1270*/  DFMA R10, -R4, R6, 1 ;  /* 0x3ff00000040a742b */ /* 0x001fd00000000106 */
[----:B------:R-:W-:-:S08]  /*1280*/  DFMA R10, R10, R10, R10 ;  /* 0x0000000a0a0a722b */ /* 0x000fd0000000000a */
[----:B------:R-:W-:Y:S02]  /*1290*/  DFMA R10, R6, R10, R6 ;  /* 0x0000000a060a722b */ /* 0x000fe40000000006 */
[----:B------:R-:W-:Y:S01]  /*12a0*/  DADD R6, -R2, R8 ;  /* 0x0000000002067229 */ /* 0x000fe20000000108 */
[----:B------:R-:W0:Y:S05]  /*12b0*/  LDC.64 R8, c[0x0][0x398] ;  /* 0x0000e600ff087b82 */ /* 0x000e2a0000000a00 */
[----:B------:R-:W-:-:S04]  /*12c0*/  DFMA R12, -R4, R10, 1 ;  /* 0x3ff00000040c742b */ /* 0x000fc8000000010a */
[----:B------:R-:W-:-:S04]  /*12d0*/  FSETP.GEU.AND P1, PT, |R7|, 6.5827683646048100446e-37, PT ;  /* 0x036000000700780b */ /* 0x000fc80003f2e200 */
[----:B------:R-:W-:-:S08]  /*12e0*/  DFMA R12, R10, R12, R10 ;  /* 0x0000000c0a0c722b */ /* 0x000fd0000000000a */
[----:B------:R-:W-:Y:S01]  /*12f0*/  DMUL R2, R6, R12 ;  /* 0x0000000c06027228 */ /* 0x000fe20000000000 */
[----:B0-----:R-:W-:-:S07]  /*1300*/  IMAD.WIDE R8, R0, 0x8, R8 ;  /* 0x0000000800087825 */ /* 0x001fce00078e0208 */
[----:B------:R-:W-:Y:S01]  /*1310*/  DFMA R10, -R4, R2, R6 ;  /* 0x00000002040a722b */ /* 0x000fe20000000106 */
[----:B------:R0:W-:Y:S07]  /*1320*/  STG.E.64 desc[UR6][R8.64], R18 ;  /* 0x0000001208007986 */ /* 0x0001ee000c101b06 */
[----:B------:R-:W-:-:S10]  /*1330*/  DFMA R2, R12, R10, R2 ;  /* 0x0000000a0c02722b */ /* 0x000fd40000000002 */
[----:B------:R-:W-:-:S05]  /*1340*/  FFMA R10, RZ, R5, R3 ;  /* 0x00000005ff0a7223 */ /* 0x000fca0000000003 */
[----:B------:R-:W-:-:S13]  /*1350*/  FSETP.GT.AND P0, PT, |R10|, 1.469367938527859385e-39, PT ;  /* 0x001000000a00780b */ /* 0x000fda0003f04200 */
[----:B0-----:R-:W-:Y:S05]  /*1360*/  @P0 BRA P1, `(.L_x_29) ;  /* 0x0000000000080947 */ /* 0x001fea0000800000 */
[----:B------:R-:W-:-:S07]  /*1370*/  MOV R10, 0x1390 ;  /* 0x00001390000a7802 */ /* 0x000fce0000000f00 */
[----:B------:R-:W-:Y:S05]  /*1380*/  CALL.REL.NOINC `($__internal_1_$__cuda_sm20_div_rn_f64_full) ;  /* 0x0000000000147944 */ /* 0x000fea0003c00000 */
.L_x_29:
[----:B------:R-:W-:Y:S05]  /*1390*/  BSYNC.RECONVERGENT B0 ;  /* 0x0000000000007941 */ /* 0x000fea0003800200 */
.L_x_28:
[----:B------:R-:W0:Y:S02]  /*13a0*/  LDC.64 R4, c[0x0][0x3a0] ;  /* 0x0000e800ff047b82 */ /* 0x000e240000000a00 */
[----:B0-----:R-:W-:-:S05]  /*13b0*/  IMAD.WIDE R4, R0, 0x8, R4 ;  /* 0x0000000800047825 */ /* 0x001fca00078e0204 */
[----:B------:R-:W-:Y:S01]  /*13c0*/  STG.E.64 desc[UR6][R4.64], R2 ;  /* 0x0000000204007986 */ /* 0x000fe2000c101b06 */
[----:B------:R-:W-:Y:S05]  /*13d0*/  EXIT ;  /* 0x000000000000794d */ /* 0x000fea0003800000 */
        .weak           $__internal_1_$__cuda_sm20_div_rn_f64_full
        .type           $__internal_1_$__cuda_sm20_div_rn_f64_full,@function
        .size           $__internal_1_$__cuda_sm20_div_rn_f64_full,(.L_x_83 - $__internal_1_$__cuda_sm20_div_rn_f64_full)
$__internal_1_$__cuda_sm20_div_rn_f64_full:
[C---:B------:R-:W-:Y:S01]  /*13e0*/  FSETP.GEU.AND P0, PT, |R5|.reuse, 1.469367938527859385e-39, PT ;  /* 0x001000000500780b */ /* 0x040fe20003f0e200 */
[----:B------:R-:W-:Y:S01]  /*13f0*/  IMAD.MOV.U32 R16, RZ, RZ, 0x1 ;  /* 0x00000001ff107424 */ /* 0x000fe200078e00ff */
[----:B------:R-:W-:Y:S01]  /*1400*/  LOP3.LUT R2, R5, 0x800fffff, RZ, 0xc0, !PT ;  /* 0x800fffff05027812 */ /* 0x000fe200078ec0ff */
[----:B------:R-:W-:Y:S01]  /*1410*/  BSSY.RECONVERGENT B1, `(.L_x_30) ;  /* 0x0000055000017945 */ /* 0x000fe20003800200 */
[C---:B------:R-:W-:Y:S02]  /*1420*/  FSETP.GEU.AND P2, PT, |R7|.reuse, 1.469367938527859385e-39, PT ;  /* 0x001000000700780b */ /* 0x040fe40003f4e200 */
[----:B------:R-:W-:Y:S01]  /*1430*/  LOP3.LUT R3, R2, 0x3ff00000, RZ, 0xfc, !PT ;  /* 0x3ff0000002037812 */ /* 0x000fe200078efcff */
[----:B------:R-:W-:Y:S01]  /*1440*/  IMAD.MOV.U32 R2, RZ, RZ, R4 ;  /* 0x000000ffff027224 */ /* 0x000fe200078e0004 */
[----:B------:R-:W-:Y:S02]  /*1450*/  LOP3.LUT R11, R7, 0x7ff00000, RZ, 0xc0, !PT ;  /* 0x7ff00000070b7812 */ /* 0x000fe400078ec0ff */
[----:B------:R-:W-:-:S03]  /*1460*/  LOP3.LUT R14, R5, 0x7ff00000, RZ, 0xc0, !PT ;  /* 0x7ff00000050e7812 */ /* 0x000fc600078ec0ff */
[----:B------:R-:W-:Y:S01]  /*1470*/  @!P0 DMUL R2, R4, 8.98846567431157953865e+307 ;  /* 0x7fe0000004028828 */ /* 0x000fe20000000000 */
[----:B------:R-:W-:-:S03]  /*1480*/  ISETP.GE.U32.AND P1, PT, R11, R14, PT ;  /* 0x0000000e0b00720c */ /* 0x000fc60003f26070 */
[----:B------:R-:W-:Y:S02]  /*1490*/  @!P2 LOP3.LUT R12, R5, 0x7ff00000, RZ, 0xc0, !PT ;  /* 0x7ff00000050ca812 */ /* 0x000fe400078ec0ff */
[----:B------:R-:W0:Y:S01]  /*14a0*/  MUFU.RCP64H R17, R3 ;  /* 0x0000000300117308 */ /* 0x000e220000001800 */
[----:B------:R-:W-:Y:S02]  /*14b0*/  @!P2 MOV R18, RZ ;  /* 0x000000ff0012a202 */ /* 0x000fe40000000f00 */
[----:B------:R-:W-:Y:S01]  /*14c0*/  @!P2 ISETP.GE.U32.AND P3, PT, R11, R12, PT ;  /* 0x0000000c0b00a20c */ /* 0x000fe20003f66070 */
[----:B------:R-:W-:-:S05]  /*14d0*/  IMAD.MOV.U32 R12, RZ, RZ, 0x1ca00000 ;  /* 0x1ca00000ff0c7424 */ /* 0x000fca00078e00ff */
[----:B------:R-:W-:-:S04]  /*14e0*/  @!P2 SEL R13, R12, 0x63400000, !P3 ;  /* 0x634000000c0da807 */ /* 0x000fc80005800000 */
[----:B------:R-:W-:Y:S01]  /*14f0*/  @!P2 LOP3.LUT R13, R13, 0x80000000, R7, 0xf8, !PT ;  /* 0x800000000d0da812 */ /* 0x000fe200078ef807 */
[----:B0-----:R-:W-:-:S03]  /*1500*/  DFMA R8, R16, -R2, 1 ;  /* 0x3ff000001008742b */ /* 0x001fc60000000802 */
[----:B------:R-:W-:-:S05]  /*1510*/  @!P2 LOP3.LUT R19, R13, 0x100000, RZ, 0xfc, !PT ;  /* 0x001000000d13a812 */ /* 0x000fca00078efcff */
[----:B------:R-:W-:-:S08]  /*1520*/  DFMA R8, R8, R8, R8 ;  /* 0x000000080808722b */ /* 0x000fd00000000008 */
[----:B------:R-:W-:Y:S01]  /*1530*/  DFMA R16, R16, R8, R16 ;  /* 0x000000081010722b */ /* 0x000fe20000000010 */
[----:B------:R-:W-:Y:S01]  /*1540*/  SEL R9, R12, 0x63400000, !P1 ;  /* 0x634000000c097807 */ /* 0x000fe20004800000 */
[----:B------:R-:W-:-:S03]  /*1550*/  IMAD.MOV.U32 R8, RZ, RZ, R6 ;  /* 0x000000ffff087224 */ /* 0x000fc600078e0006 */
[----:B------:R-:W-:-:S03]  /*1560*/  LOP3.LUT R9, R9, 0x800fffff, R7, 0xf8, !PT ;  /* 0x800fffff09097812 */ /* 0x000fc600078ef807 */
[----:B------:R-:W-:-:S03]  /*1570*/  DFMA R20, R16, -R2, 1 ;  /* 0x3ff000001014742b */ /* 0x000fc60000000802 */
[----:B------:R-:W-:-:S05]  /*1580*/  @!P2 DFMA R8, R8, 2, -R18 ;  /* 0x400000000808a82b */ /* 0x000fca0000000812 */
[----:B------:R-:W-:Y:S01]  /*1590*/  DFMA R16, R16, R20, R16 ;  /* 0x000000141010722b */ /* 0x000fe20000000010 */
[----:B------:R-:W-:Y:S02]  /*15a0*/  IMAD.MOV.U32 R21, RZ, RZ, R11 ;  /* 0x000000ffff157224 */ /* 0x000fe400078e000b */
[----:B------:R-:W-:Y:S01]  /*15b0*/  IMAD.MOV.U32 R20, RZ, RZ, R14 ;  /* 0x000000ffff147224 */ /* 0x000fe200078e000e */
[----:B------:R-:W-:Y:S02]  /*15c0*/  @!P0 LOP3.LUT R20, R3, 0x7ff00000, RZ, 0xc0, !PT ;  /* 0x7ff0000003148812 */ /* 0x000fe400078ec0ff */
[----:B------:R-:W-:Y:S02]  /*15d0*/  @!P2 LOP3.LUT R21, R9, 0x7ff00000, RZ, 0xc0, !PT ;  /* 0x7ff000000915a812 */ /* 0x000fe400078ec0ff */
[----:B------:R-:W-:Y:S01]  /*15e0*/  DMUL R18, R16, R8 ;  /* 0x0000000810127228 */ /* 0x000fe20000000000 */
[----:B------:R-:W-:Y:S02]  /*15f0*/  VIADD R22, R20, 0xffffffff ;  /* 0xffffffff14167836 */ /* 0x000fe40000000000 */
[----:B------:R-:W-:-:S05]  /*1600*/  VIADD R13, R21, 0xffffffff ;  /* 0xffffffff150d7836 */ /* 0x000fca0000000000 */
[----:B------:R-:W-:Y:S01]  /*1610*/  DFMA R14, R18, -R2, R8 ;  /* 0x80000002120e722b */ /* 0x000fe20000000008 */
[----:B------:R-:W-:-:S04]  /*1620*/  ISETP.GT.U32.AND P0, PT, R13, 0x7feffffe, PT ;  /* 0x7feffffe0d00780c */ /* 0x000fc80003f04070 */
[----:B------:R-:W-:-:S03]  /*1630*/  ISETP.GT.U32.OR P0, PT, R22, 0x7feffffe, P0 ;  /* 0x7feffffe1600780c */ /* 0x000fc60000704470 */
[----:B------:R-:W-:-:S10]  /*1640*/  DFMA R14, R16, R14, R18 ;  /* 0x0000000e100e722b */ /* 0x000fd40000000012 */
[----:B------:R-:W-:Y:S05]  /*1650*/  @P0 BRA `(.L_x_31) ;  /* 0x00000000006c0947 */ /* 0x000fea0003800000 */
[----:B------:R-:W-:-:S04]  /*1660*/  LOP3.LUT R16, R5, 0x7ff00000, RZ, 0xc0, !PT ;  /* 0x7ff0000005107812 */ /* 0x000fc800078ec0ff */
[CC--:B------:R-:W-:Y:S02]  /*1670*/  VIADDMNMX R6, R11.reuse, -R16.reuse, 0xb9600000, !PT ;  /* 0xb96000000b067446 */ /* 0x0c0fe40007800910 */
[----:B------:R-:W-:Y:S02]  /*1680*/  ISETP.GE.U32.AND P0, PT, R11, R16, PT ;  /* 0x000000100b00720c */ /* 0x000fe40003f06070 */
[----:B------:R-:W-:Y:S02]  /*1690*/  VIMNMX R6, PT, PT, R6, 0x46a00000, PT ;  /* 0x46a0000006067848 */ /* 0x000fe40003fe0100 */
[----:B------:R-:W-:-:S05]  /*16a0*/  SEL R11, R12, 0x63400000, !P0 ;  /* 0x634000000c0b7807 */ /* 0x000fca0004000000 */
[----:B------:R-:W-:Y:S02]  /*16b0*/  IMAD.IADD R11, R6, 0x1, -R11 ;  /* 0x00000001060b7824 */ /* 0x000fe400078e0a0b */
[----:B------:R-:W-:Y:S02]  /*16c0*/  IMAD.MOV.U32 R6, RZ, RZ, RZ ;  /* 0x000000ffff067224 */ /* 0x000fe400078e00ff */
        /* <DEDUP_REMOVED lines=10> */
[----:B------:R-:W-:Y:S01]  /*1770*/  IMAD.MOV R3, RZ, RZ, -R11 ;  /* 0x000000ffff037224 */ /* 0x000fe200078e0a0b */
[----:B------:R-:W-:Y:S01]  /*1780*/  DMUL.RP R6, R14, R6 ;  /* 0x000000060e067228 */ /* 0x000fe20000008000 */
[----:B------:R-:W-:-:S06]  /*1790*/  IMAD.MOV.U32 R2, RZ, RZ, RZ ;  /* 0x000000ffff027224 */ /* 0x000fcc00078e00ff */
[----:B------:R-:W-:-:S03]  /*17a0*/  DFMA R2, R12, -R2, R14 ;  /* 0x800000020c02722b */ /* 0x000fc6000000000e */
[----:B------:R-:W-:-:S03]  /*17b0*/  LOP3.LUT R5, R7, R5, RZ, 0x3c, !PT ;  /* 0x0000000507057212 */ /* 0x000fc600078e3cff */
[----:B------:R-:W-:-:S04]  /*17c0*/  IADD3 R2, PT, PT, -R11, -0x43300000, RZ ;  /* 0xbcd000000b027810 */ /* 0x000fc80007ffe1ff */
[----:B------:R-:W-:-:S04]  /*17d0*/  FSETP.NEU.AND P0, PT, |R3|, R2, PT ;  /* 0x000000020300720b */ /* 0x000fc80003f0d200 */
[----:B------:R-:W-:Y:S02]  /*17e0*/  FSEL R12, R6, R12, !P0 ;  /* 0x0000000c060c7208 */ /* 0x000fe40004000000 */
[----:B------:R-:W-:Y:S01]  /*17f0*/  FSEL R13, R5, R13, !P0 ;  /* 0x0000000d050d7208 */ /* 0x000fe20004000000 */
[----:B------:R-:W-:Y:S06]  /*1800*/  BRA `(.L_x_32) ;  /* 0x0000000000547947 */ /* 0x000fec0003800000 */
.L_x_31:
[----:B------:R-:W-:-:S14]  /*1810*/  DSETP.NAN.AND P0, PT, R6, R6, PT ;  /* 0x000000060600722a */ /* 0x000fdc0003f08000 */
[----:B------:R-:W-:Y:S05]  /*1820*/  @P0 BRA `(.L_x_33) ;  /* 0x0000000000440947 */ /* 0x000fea0003800000 */
[----:B------:R-:W-:-:S14]  /*1830*/  DSETP.NAN.AND P0, PT, R4, R4, PT ;  /* 0x000000040400722a */ /* 0x000fdc0003f08000 */
[----:B------:R-:W-:Y:S05]  /*1840*/  @P0 BRA `(.L_x_34) ;  /* 0x0000000000300947 */ /* 0x000fea0003800000 */
[----:B------:R-:W-:Y:S01]  /*1850*/  ISETP.NE.AND P0, PT, R21, R20, PT ;  /* 0x000000141500720c */ /* 0x000fe20003f05270 */
[----:B------:R-:W-:Y:S01]  /*1860*/  IMAD.MOV.U32 R13, RZ, RZ, -0x80000 ;  /* 0xfff80000ff0d7424 */ /* 0x000fe200078e00ff */
[----:B------:R-:W-:-:S11]  /*1870*/  MOV R12, 0x0 ;  /* 0x00000000000c7802 */ /* 0x000fd60000000f00 */
[----:B------:R-:W-:Y:S05]  /*1880*/  @!P0 BRA `(.L_x_32) ;  /* 0x0000000000348947 */ /* 0x000fea0003800000 */
[----:B------:R-:W-:Y:S02]  /*1890*/  ISETP.NE.AND P0, PT, R21, 0x7ff00000, PT ;  /* 0x7ff000001500780c */ /* 0x000fe40003f05270 */
[----:B------:R-:W-:Y:S02]  /*18a0*/  LOP3.LUT R13, R7, 0x80000000, R5, 0x48, !PT ;  /* 0x80000000070d7812 */ /* 0x000fe400078e4805 */
[----:B------:R-:W-:-:S13]  /*18b0*/  ISETP.EQ.OR P0, PT, R20, RZ, !P0 ;  /* 0x000000ff1400720c */ /* 0x000fda0004702670 */
[----:B------:R-:W-:Y:S01]  /*18c0*/  @P0 LOP3.LUT R2, R13, 0x7ff00000, RZ, 0xfc, !PT ;  /* 0x7ff000000d020812 */ /* 0x000fe200078efcff */
[----:B------:R-:W-:Y:S02]  /*18d0*/  @!P0 IMAD.MOV.U32 R12, RZ, RZ, RZ ;  /* 0x000000ffff0c8224 */ /* 0x000fe400078e00ff */
[----:B------:R-:W-:Y:S02]  /*18e0*/  @P0 IMAD.MOV.U32 R12, RZ, RZ, RZ ;  /* 0x000000ffff0c0224 */ /* 0x000fe400078e00ff */
[----:B------:R-:W-:Y:S01]  /*18f0*/  @P0 IMAD.MOV.U32 R13, RZ, RZ, R2 ;  /* 0x000000ffff0d0224 */ /* 0x000fe200078e0002 */
[----:B------:R-:W-:Y:S06]  /*1900*/  BRA `(.L_x_32) ;  /* 0x0000000000147947 */ /* 0x000fec0003800000 */
.L_x_34:
[----:B------:R-:W-:Y:S01]  /*1910*/  LOP3.LUT R13, R5, 0x80000, RZ, 0xfc, !PT ;  /* 0x00080000050d7812 */ /* 0x000fe200078efcff */
[----:B------:R-:W-:Y:S01]  /*1920*/  IMAD.MOV.U32 R12, RZ, RZ, R4 ;  /* 0x000000ffff0c7224 */ /* 0x000fe200078e0004 */
[----:B------:R-:W-:Y:S06]  /*1930*/  BRA `(.L_x_32) ;  /* 0x0000000000087947 */ /* 0x000fec0003800000 */
.L_x_33:
[----:B------:R-:W-:Y:S01]  /*1940*/  LOP3.LUT R13, R7, 0x80000, RZ, 0xfc, !PT ;  /* 0x00080000070d7812 */ /* 0x000fe200078efcff */
[----:B------:R-:W-:-:S07]  /*1950*/  IMAD.MOV.U32 R12, RZ, RZ, R6 ;  /* 0x000000ffff0c7224 */ /* 0x000fce00078e0006 */
.L_x_32:
[----:B------:R-:W-:Y:S05]  /*1960*/  BSYNC.RECONVERGENT B1 ;  /* 0x0000000000017941 */ /* 0x000fea0003800200 */
.L_x_30:
[----:B------:R-:W-:Y:S02]  /*1970*/  IMAD.MOV.U32 R11, RZ, RZ, 0x0 ;  /* 0x00000000ff0b7424 */ /* 0x000fe400078e00ff */
[----:B------:R-:W-:Y:S02]  /*1980*/  IMAD.MOV.U32 R2, RZ, RZ, R12 ;  /* 0x000000ffff027224 */ /* 0x000fe400078e000c */
[----:B------:R-:W-:Y:S01]  /*1990*/  IMAD.MOV.U32 R3, RZ, RZ, R13 ;  /* 0x000000ffff037224 */ /* 0x000fe200078e000d */
[----:B------:R-:W-:Y:S06]  /*19a0*/  RET.REL.NODEC R10 `(_Z10ConvKernelPdS_S_S_S_iiiiiii) ;  /* 0xffffffe40a947950 */ /* 0x000fec0003c3ffff */
.L_x_35:
        /* <DEDUP_REMOVED lines=13> */
.L_x_83:


//--------------------- .text._Z8GPUScalePddS_l   --------------------------
	.section	.text._Z8GPUScalePddS_l,"ax",@progbits
	.align	128
        .global         _Z8GPUScalePddS_l
        .type           _Z8GPUScalePddS_l,@function
        .size           _Z8GPUScalePddS_l,(.L_x_89 - _Z8GPUScalePddS_l)
        .other          _Z8GPUScalePddS_l,@"STO_CUDA_ENTRY STV_DEFAULT"
_Z8GPUScalePddS_l:
.text._Z8GPUScalePddS_l:
[----:B------:R-:W-:Y:S01]  /*0000*/  LDC R1, c[0x0][0x37c] ;  /* 0x0000df00ff017b82 */ /* 0x000fe20000000800 */
[----:B------:R-:W0:Y:S01]  /*0010*/  S2R R0, SR_CTAID.X ;  /* 0x0000000000007919 */ /* 0x000e220000002500 */
[----:B------:R-:W0:Y:S01]  /*0020*/  LDCU UR4, c[0x0][0x360] ;  /* 0x00006c00ff0477ac */ /* 0x000e220008000800 */
[----:B------:R-:W0:Y:S01]  /*0030*/  S2R R3, SR_TID.X ;  /* 0x0000000000037919 */ /* 0x000e220000002100 */
[----:B------:R-:W1:Y:S01]  /*0040*/  LDCU.64 UR6, c[0x0][0x398] ;  /* 0x00007300ff0677ac */ /* 0x000e620008000a00 */
[----:B0-----:R-:W-:-:S05]  /*0050*/  IMAD R0, R0, UR4, R3 ;  /* 0x0000000400007c24 */ /* 0x001fca000f8e0203 */
[----:B-1----:R-:W-:Y:S02]  /*0060*/  ISETP.GE.U32.AND P0, PT, R0, UR6, PT ;  /* 0x0000000600007c0c */ /* 0x002fe4000bf06070 */
[----:B------:R-:W-:-:S04]  /*0070*/  SHF.R.S32.HI R3, RZ, 0x1f, R0 ;  /* 0x0000001fff037819 */ /* 0x000fc80000011400 */
[----:B------:R-:W-:-:S13]  /*0080*/  ISETP.GE.AND.EX P0, PT, R3, UR7, PT, P0 ;  /* 0x0000000703007c0c */ /* 0x000fda000bf06300 */
[----:B------:R-:W-:Y:S05]  /*0090*/  @P0 EXIT ;  /* 0x000000000000094d */ /* 0x000fea0003800000 */
[----:B------:R-:W0:Y:S01]  /*00a0*/  LDCU.64 UR6, c[0x0][0x380] ;  /* 0x00007000ff0677ac */ /* 0x000e220008000a00 */
[C---:B------:R-:W-:Y:S01]  /*00b0*/  IMAD.SHL.U32 R6, R0.reuse, 0x8, RZ ;  /* 0x0000000800067824 */ /* 0x040fe200078e00ff */
[----:B------:R-:W-:Y:S01]  /*00c0*/  SHF.L.U64.HI R0, R0, 0x3, R3 ;  /* 0x0000000300007819 */ /* 0x000fe20000010203 */
[----:B------:R-:W1:Y:S01]  /*00d0*/  LDCU.64 UR4, c[0x0][0x358] ;  /* 0x00006b00ff0477ac */ /* 0x000e620008000a00 */
[----:B------:R-:W2:Y:S02]  /*00e0*/  LDCU.64 UR8, c[0x0][0x390] ;  /* 0x00007200ff0877ac */ /* 0x000ea40008000a00 */
[----:B0-----:R-:W-:-:S04]  /*00f0*/  IADD3 R4, P0, PT, R6, UR6, RZ ;  /* 0x0000000606047c10 */ /* 0x001fc8000ff1e0ff */
[----:B------:R-:W-:Y:S01]  /*0100*/  IADD3.X R5, PT, PT, R0, UR7, RZ, P0, !PT ;  /* 0x0000000700057c10 */ /* 0x000fe200087fe4ff */
[----:B------:R-:W0:Y:S04]  /*0110*/  LDCU.64 UR6, c[0x0][0x388] ;  /* 0x00007100ff0677ac */ /* 0x000e280008000a00 */
[----:B-1----:R-:W0:Y:S01]  /*0120*/  LDG.E.64 R2, desc[UR4][R4.64] ;  /* 0x0000000404027981 */ /* 0x002e22000c1e1b00 */
[----:B--2---:R-:W-:-:S04]  /*0130*/  IADD3 R6, P0, PT, R6, UR8, RZ ;  /* 0x0000000806067c10 */ /* 0x004fc8000ff1e0ff */
[----:B------:R-:W-:Y:S01]  /*0140*/  IADD3.X R7, PT, PT, R0, UR9, RZ, P0, !PT ;  /* 0x0000000900077c10 */ /* 0x000fe200087fe4ff */
[----:B0-----:R-:W-:-:S07]  /*0150*/  DMUL R2, R2, UR6 ;  /* 0x0000000602027c28 */ /* 0x001fce0008000000 */
[----:B------:R-:W-:Y:S01]  /*0160*/  STG.E.64 desc[UR4][R6.64], R2 ;  /* 0x0000000206007986 */ /* 0x000fe2000c101b04 */
[----:B------:R-:W-:Y:S05]  /*0170*/  EXIT ;  /* 0x000000000000794d */ /* 0x000fea0003800000 */
.L_x_36:
        /* <DEDUP_REMOVED lines=16> */
.L_x_89:


//--------------------- .text._Z20GPUElementWiseDividePdS_S_l --------------------------
	.section	.text._Z20GPUElementWiseDividePdS_S_l,"ax",@progbits
	.align	128
        .global         _Z20GPUElementWiseDividePdS_S_l
        .type           _Z20GPUElementWiseDividePdS_S_l,@function
        .size           _Z20GPUElementWiseDividePdS_S_l,(.L_x_84 - _Z20GPUElementWiseDividePdS_S_l)
        .other          _Z20GPUElementWiseDividePdS_S_l,@"STO_CUDA_ENTRY STV_DEFAULT"
_Z20GPUElementWiseDividePdS_S_l:
.text._Z20GPUElementWiseDividePdS_S_l:
        /* <DEDUP_REMOVED lines=10> */
[----:B------:R-:W0:Y:S01]  /*00a0*/  LDCU.128 UR8, c[0x0][0x380] ;  /* 0x00007000ff0877ac */ /* 0x000e220008000c00 */
[C---:B------:R-:W-:Y:S01]  /*00b0*/  IMAD.SHL.U32 R0, R8.reuse, 0x8, RZ ;  /* 0x0000000808007824 */ /* 0x040fe200078e00ff */
[----:B------:R-:W-:Y:S01]  /*00c0*/  SHF.L.U64.HI R8, R8, 0x3, R3 ;  /* 0x0000000308087819 */ /* 0x000fe20000010203 */
[----:B------:R-:W1:Y:S03]  /*00d0*/  LDCU.64 UR4, c[0x0][0x358] ;  /* 0x00006b00ff0477ac */ /* 0x000e660008000a00 */
[----:B0-----:R-:W-:-:S04]  /*00e0*/  IADD3 R4, P0, PT, R0, UR10, RZ ;  /* 0x0000000a00047c10 */ /* 0x001fc8000ff1e0ff */
[----:B------:R-:W-:-:S06]  /*00f0*/  IADD3.X R5, PT, PT, R8, UR11, RZ, P0, !PT ;  /* 0x0000000b08057c10 */ /* 0x000fcc00087fe4ff */
[----:B-1----:R-:W2:Y:S01]  /*0100*/  LDG.E.64 R4, desc[UR4][R4.64] ;  /* 0x0000000404047981 */ /* 0x002ea2000c1e1b00 */
[----:B------:R-:W-:-:S04]  /*0110*/  IADD3 R6, P0, PT, R0, UR8, RZ ;  /* 0x0000000800067c10 */ /* 0x000fc8000ff1e0ff */
[----:B------:R-:W-:-:S06]  /*0120*/  IADD3.X R7, PT, PT, R8, UR9, RZ, P0, !PT ;  /* 0x0000000908077c10 */ /* 0x000fcc00087fe4ff */
[----:B------:R-:W3:Y:S01]  /*0130*/  LDG.E.64 R6, desc[UR4][R6.64] ;  /* 0x0000000406067981 */ /* 0x000ee2000c1e1b00 */
[----:B------:R-:W-:Y:S01]  /*0140*/  IMAD.MOV.U32 R2, RZ, RZ, 0x1 ;  /* 0x00000001ff027424 */ /* 0x000fe200078e00ff */
[----:B------:R-:W-:Y:S01]  /*0150*/  BSSY.RECONVERGENT B0, `(.L_x_37) ;  /* 0x0000010000007945 */ /* 0x000fe20003800200 */
[----:B--2---:R-:W0:Y:S01]  /*0160*/  MUFU.RCP64H R3, R5 ;  /* 0x0000000500037308 */ /* 0x004e220000001800 */
[----:B---3--:R-:W-:-:S03]  /*0170*/  FSETP.GEU.AND P1, PT, |R7|, 6.5827683646048100446e-37, PT ;  /* 0x036000000700780b */ /* 0x008fc60003f2e200 */
[----:B0-----:R-:W-:-:S08]  /*0180*/  DFMA R10, -R4, R2, 1 ;  /* 0x3ff00000040a742b */ /* 0x001fd00000000102 */
[----:B------:R-:W-:-:S08]  /*0190*/  DFMA R10, R10, R10, R10 ;  /* 0x0000000a0a0a722b */ /* 0x000fd0000000000a */
[----:B------:R-:W-:-:S08]  /*01a0*/  DFMA R10, R2, R10, R2 ;  /* 0x0000000a020a722b */ /* 0x000fd00000000002 */
[----:B------:R-:W-:-:S08]  /*01b0*/  DFMA R2, -R4, R10, 1 ;  /* 0x3ff000000402742b */ /* 0x000fd0000000010a */
[----:B------:R-:W-:-:S08]  /*01c0*/  DFMA R2, R10, R2, R10 ;  /* 0x000000020a02722b */ /* 0x000fd0000000000a */
[----:B------:R-:W-:-:S08]  /*01d0*/  DMUL R10, R6, R2 ;  /* 0x00000002060a7228 */ /* 0x000fd00000000000 */
[----:B------:R-:W-:-:S08]  /*01e0*/  DFMA R12, -R4, R10, R6 ;  /* 0x0000000a040c722b */ /* 0x000fd00000000106 */
[----:B------:R-:W-:-:S10]  /*01f0*/  DFMA R2, R2, R12, R10 ;  /* 0x0000000c0202722b */ /* 0x000fd4000000000a */
[----:B------:R-:W-:-:S05]  /*0200*/  FFMA R9, RZ, R5, R3 ;  /* 0x00000005ff097223 */ /* 0x000fca0000000003 */
[----:B------:R-:W-:-:S13]  /*0210*/  FSETP.GT.AND P0, PT, |R9|, 1.469367938527859385e-39, PT ;  /* 0x001000000900780b */ /* 0x000fda0003f04200 */
[----:B------:R-:W-:Y:S05]  /*0220*/  @P0 BRA P1, `(.L_x_38) ;  /* 0x0000000000080947 */ /* 0x000fea0000800000 */
[----:B------:R-:W-:-:S07]  /*0230*/  MOV R12, 0x250 ;  /* 0x00000250000c7802 */ /* 0x000fce0000000f00 */
[----:B------:R-:W-:Y:S05]  /*0240*/  CALL.REL.NOINC `($__internal_2_$__cuda_sm20_div_rn_f64_full) ;  /* 0x0000000000187944 */ /* 0x000fea0003c00000 */
.L_x_38:
[----:B------:R-:W-:Y:S05]  /*0250*/  BSYNC.RECONVERGENT B0 ;  /* 0x0000000000007941 */ /* 0x000fea0003800200 */
.L_x_37:
[----:B------:R-:W0:Y:S02]  /*0260*/  LDCU.64 UR6, c[0x0][0x390] ;  /* 0x00007200ff0677ac */ /* 0x000e240008000a00 */
[----:B0-----:R-:W-:-:S04]  /*0270*/  IADD3 R4, P0, PT, R0, UR6, RZ ;  /* 0x0000000600047c10 */ /* 0x001fc8000ff1e0ff */
[----:B------:R-:W-:-:S05]  /*0280*/  IADD3.X R5, PT, PT, R8, UR7, RZ, P0, !PT ;  /* 0x0000000708057c10 */ /* 0x000fca00087fe4ff */
[----:B------:R-:W-:Y:S01]  /*0290*/  STG.E.64 desc[UR4][R4.64], R2 ;  /* 0x0000000204007986 */ /* 0x000fe2000c101b04 */
[----:B------:R-:W-:Y:S05]  /*02a0*/  EXIT ;  /* 0x000000000000794d */ /* 0x000fea0003800000 */
        .weak           $__internal_2_$__cuda_sm20_div_rn_f64_full
        .type           $__internal_2_$__cuda_sm20_div_rn_f64_full,@function
        .size           $__internal_2_$__cuda_sm20_div_rn_f64_full,(.L_x_84 - $__internal_2_$__cuda_sm20_div_rn_f64_full)
$__internal_2_$__cuda_sm20_div_rn_f64_full:
[C---:B------:R-:W-:Y:S01]  /*02b0*/  FSETP.GEU.AND P0, PT, |R5|.reuse, 1.469367938527859385e-39, PT ;  /* 0x001000000500780b */ /* 0x040fe20003f0e200 */
[----:B------:R-:W-:Y:S01]  /*02c0*/  IMAD.MOV.U32 R10, RZ, RZ, 0x1 ;  /* 0x00000001ff0a7424 */ /* 0x000fe200078e00ff */
[----:B------:R-:W-:Y:S01]  /*02d0*/  LOP3.LUT R2, R5, 0x800fffff, RZ, 0xc0, !PT ;  /* 0x800fffff05027812 */ /* 0x000fe200078ec0ff */
[----:B------:R-:W-:Y:S01]  /*02e0*/  IMAD.MOV.U32 R13, RZ, RZ, 0x1ca00000 ;  /* 0x1ca00000ff0d7424 */ /* 0x000fe200078e00ff */
[C---:B------:R-:W-:Y:S01]  /*02f0*/  FSETP.GEU.AND P2, PT, |R7|.reuse, 1.469367938527859385e-39, PT ;  /* 0x001000000700780b */ /* 0x040fe20003f4e200 */
[----:B------:R-:W-:Y:S01]  /*0300*/  BSSY.RECONVERGENT B1, `(.L_x_39) ;  /* 0x0000053000017945 */ /* 0x000fe20003800200 */
[----:B------:R-:W-:Y:S01]  /*0310*/  LOP3.LUT R3, R2, 0x3ff00000, RZ, 0xfc, !PT ;  /* 0x3ff0000002037812 */ /* 0x000fe200078efcff */
[----:B------:R-:W-:Y:S01]  /*0320*/  IMAD.MOV.U32 R2, RZ, RZ, R4 ;  /* 0x000000ffff027224 */ /* 0x000fe200078e0004 */
[----:B------:R-:W-:-:S05]  /*0330*/  LOP3.LUT R9, R7, 0x7ff00000, RZ, 0xc0, !PT ;  /* 0x7ff0000007097812 */ /* 0x000fca00078ec0ff */
[----:B------:R-:W-:-:S04]  /*0340*/  @!P0 DMUL R2, R4, 8.98846567431157953865e+307 ;  /* 0x7fe0000004028828 */ /* 0x000fc80000000000 */
[----:B------:R-:W-:Y:S02]  /*0350*/  @!P2 LOP3.LUT R18, R5, 0x7ff00000, RZ, 0xc0, !PT ;  /* 0x7ff000000512a812 */ /* 0x000fe400078ec0ff */
[----:B------:R-:W0:Y:S02]  /*0360*/  MUFU.RCP64H R11, R3 ;  /* 0x00000003000b7308 */ /* 0x000e240000001800 */
[----:B------:R-:W-:Y:S01]  /*0370*/  @!P2 ISETP.GE.U32.AND P3, PT, R9, R18, PT ;  /* 0x000000120900a20c */ /* 0x000fe20003f66070 */
[----:B------:R-:W-:Y:S01]  /*0380*/  @!P2 IMAD.MOV.U32 R18, RZ, RZ, RZ ;  /* 0x000000ffff12a224 */ /* 0x000fe200078e00ff */
[----:B0-----:R-:W-:-:S08]  /*0390*/  DFMA R14, R10, -R2, 1 ;  /* 0x3ff000000a0e742b */ /* 0x001fd00000000802 */
[----:B------:R-:W-:Y:S01]  /*03a0*/  DFMA R16, R14, R14, R14 ;  /* 0x0000000e0e10722b */ /* 0x000fe2000000000e */
[----:B------:R-:W-:Y:S02]  /*03b0*/  LOP3.LUT R14, R5, 0x7ff00000, RZ, 0xc0, !PT ;  /* 0x7ff00000050e7812 */ /* 0x000fe400078ec0ff */
[----:B------:R-:W-:Y:S02]  /*03c0*/  @!P2 SEL R15, R13, 0x63400000, !P3 ;  /* 0x634000000d0fa807 */ /* 0x000fe40005800000 */
[----:B------:R-:W-:-:S03]  /*03d0*/  ISETP.GE.U32.AND P1, PT, R9, R14, PT ;  /* 0x0000000e0900720c */ /* 0x000fc60003f26070 */
[----:B------:R-:W-:Y:S01]  /*03e0*/  DFMA R16, R10, R16, R10 ;  /* 0x000000100a10722b */ /* 0x000fe2000000000a */
[--C-:B------:R-:W-:Y:S01]  /*03f0*/  @!P2 LOP3.LUT R15, R15, 0x80000000, R7.reuse, 0xf8, !PT ;  /* 0x800000000f0fa812 */ /* 0x100fe200078ef807 */
[----:B------:R-:W-:Y:S01]  /*0400*/  IMAD.MOV.U32 R10, RZ, RZ, R6 ;  /* 0x000000ffff0a7224 */ /* 0x000fe200078e0006 */
[----:B------:R-:W-:Y:S02]  /*0410*/  SEL R11, R13, 0x63400000, !P1 ;  /* 0x634000000d0b7807 */ /* 0x000fe40004800000 */
[----:B------:R-:W-:Y:S02]  /*0420*/  @!P2 LOP3.LUT R19, R15, 0x100000, RZ, 0xfc, !PT ;  /* 0x001000000f13a812 */ /* 0x000fe400078efcff */
[----:B------:R-:W-:Y:S01]  /*0430*/  LOP3.LUT R11, R11, 0x800fffff, R7, 0xf8, !PT ;  /* 0x800fffff0b0b7812 */ /* 0x000fe200078ef807 */
[----:B------:R-:W-:-:S05]  /*0440*/  DFMA R20, R16, -R2, 1 ;  /* 0x3ff000001014742b */ /* 0x000fca0000000802 */
[----:B------:R-:W-:-:S03]  /*0450*/  @!P2 DFMA R10, R10, 2, -R18 ;  /* 0x400000000a0aa82b */ /* 0x000fc60000000812 */
[----:B------:R-:W-:Y:S01]  /*0460*/  DFMA R16, R16, R20, R16 ;  /* 0x000000141010722b */ /* 0x000fe20000000010 */
[----:B------:R-:W-:Y:S02]  /*0470*/  IMAD.MOV.U32 R21, RZ, RZ, R9 ;  /* 0x000000ffff157224 */ /* 0x000fe400078e0009 */
[----:B------:R-:W-:Y:S01]  /*0480*/  IMAD.MOV.U32 R20, RZ, RZ, R14 ;  /* 0x000000ffff147224 */ /* 0x000fe200078e000e */
[----:B------:R-:W-:-:S03]  /*0490*/  @!P0 LOP3.LUT R20, R3, 0x7ff00000, RZ, 0xc0, !PT ;  /* 0x7ff0000003148812 */ /* 0x000fc600078ec0ff */
[----:B------:R-:W-:Y:S01]  /*04a0*/  @!P2 LOP3.LUT R21, R11, 0x7ff00000, RZ, 0xc0, !PT ;  /* 0x7ff000000b15a812 */ /* 0x000fe200078ec0ff */
[----:B------:R-:W-:Y:S01]  /*04b0*/  DMUL R18, R16, R10 ;  /* 0x0000000a10127228 */ /* 0x000fe20000000000 */
[----:B------:R-:W-:-:S03]  /*04c0*/  VIADD R23, R20, 0xffffffff ;  /* 0xffffffff14177836 */ /* 0x000fc60000000000 */
[----:B------:R-:W-:-:S04]  /*04d0*/  VIADD R22, R21, 0xffffffff ;  /* 0xffffffff15167836 */ /* 0x000fc80000000000 */
        /* <DEDUP_REMOVED lines=24> */
[----:B------:R-:W-:Y:S01]  /*0660*/  IMAD.MOV.U32 R2, RZ, RZ, RZ ;  /* 0x000000ffff027224 */ /* 0x000fe200078e00ff */
[----:B------:R-:W-:-:S05]  /*0670*/  IADD3 R9, PT, PT, -R9, -0x43300000, RZ ;  /* 0xbcd0000009097810 */ /* 0x000fca0007ffe1ff */
[----:B------:R-:W-:-:S03]  /*0680*/  DFMA R2, R16, -R2, R14 ;  /* 0x800000021002722b */ /* 0x000fc6000000000e */
[----:B------:R-:W-:-:S07]  /*0690*/  LOP3.LUT R5, R7, R5, RZ, 0x3c, !PT ;  /* 0x0000000507057212 */ /* 0x000fce00078e3cff */
[----:B------:R-:W-:-:S04]  /*06a0*/  FSETP.NEU.AND P0, PT, |R3|, R9, PT ;  /* 0x000000090300720b */ /* 0x000fc80003f0d200 */
[----:B------:R-:W-:Y:S02]  /*06b0*/  FSEL R16, R6, R16, !P0 ;  /* 0x0000001006107208 */ /* 0x000fe40004000000 */
[----:B------:R-:W-:Y:S01]  /*06c0*/  FSEL R17, R5, R17, !P0 ;  /* 0x0000001105117208 */ /* 0x000fe20004000000 */
[----:B------:R-:W-:Y:S06]  /*06d0*/  BRA `(.L_x_41) ;  /* 0x0000000000547947 */ /* 0x000fec0003800000 */
.L_x_40:
[----:B------:R-:W-:-:S14]  /*06e0*/  DSETP.NAN.AND P0, PT, R6, R6, PT ;  /* 0x000000060600722a */ /* 0x000fdc0003f08000 */
[----:B------:R-:W-:Y:S05]  /*06f0*/  @P0 BRA `(.L_x_42) ;  /* 0x0000000000440947 */ /* 0x000fea0003800000 */
[----:B------:R-:W-:-:S14]  /*0700*/  DSETP.NAN.AND P0, PT, R4, R4, PT ;  /* 0x000000040400722a */ /* 0x000fdc0003f08000 */
[----:B------:R-:W-:Y:S05]  /*0710*/  @P0 BRA `(.L_x_43) ;  /* 0x0000000000300947 */ /* 0x000fea0003800000 */
[----:B------:R-:W-:Y:S01]  /*0720*/  ISETP.NE.AND P0, PT, R21, R20, PT ;  /* 0x000000141500720c */ /* 0x000fe20003f05270 */
[----:B------:R-:W-:Y:S02]  /*0730*/  IMAD.MOV.U32 R16, RZ, RZ, 0x0 ;  /* 0x00000000ff107424 */ /* 0x000fe400078e00ff */
[----:B------:R-:W-:-:S10]  /*0740*/  IMAD.MOV.U32 R17, RZ, RZ, -0x80000 ;  /* 0xfff80000ff117424 */ /* 0x000fd400078e00ff */
        /* <DEDUP_REMOVED lines=9> */
.L_x_43:
[----:B------:R-:W-:Y:S01]  /*07e0*/  LOP3.LUT R17, R5, 0x80000, RZ, 0xfc, !PT ;  /* 0x0008000005117812 */ /* 0x000fe200078efcff */
[----:B------:R-:W-:Y:S01]  /*07f0*/  IMAD.MOV.U32 R16, RZ, RZ, R4 ;  /* 0x000000ffff107224 */ /* 0x000fe200078e0004 */
[----:B------:R-:W-:Y:S06]  /*0800*/  BRA `(.L_x_41) ;  /* 0x0000000000087947 */ /* 0x000fec0003800000 */
.L_x_42:
[----:B------:R-:W-:Y:S01]  /*0810*/  LOP3.LUT R17, R7, 0x80000, RZ, 0xfc, !PT ;  /* 0x0008000007117812 */ /* 0x000fe200078efcff */
[----:B------:R-:W-:-:S07]  /*0820*/  IMAD.MOV.U32 R16, RZ, RZ, R6 ;  /* 0x000000ffff107224 */ /* 0x000fce00078e0006 */
.L_x_41:
[----:B------:R-:W-:Y:S05]  /*0830*/  BSYNC.RECONVERGENT B1 ;  /* 0x0000000000017941 */ /* 0x000fea0003800200 */
.L_x_39:
[----:B------:R-:W-:Y:S02]  /*0840*/  IMAD.MOV.U32 R13, RZ, RZ, 0x0 ;  /* 0x00000000ff0d7424 */ /* 0x000fe400078e00ff */
[----:B------:R-:W-:Y:S02]  /*0850*/  IMAD.MOV.U32 R2, RZ, RZ, R16 ;  /* 0x000000ffff027224 */ /* 0x000fe400078e0010 */
[----:B------:R-:W-:Y:S01]  /*0860*/  IMAD.MOV.U32 R3, RZ, RZ, R17 ;  /* 0x000000ffff037224 */ /* 0x000fe200078e0011 */
[----:B------:R-:W-:Y:S06]  /*0870*/  RET.REL.NODEC R12 `(_Z20GPUElementWiseDividePdS_S_l) ;  /* 0xfffffff40ce07950 */ /* 0x000fec0003c3ffff */
.L_x_44:
        /* <DEDUP_REMOVED lines=16> */
.L_x_84:


//--------------------- .text._Z22GPUElementWiseMultiplyPdS_S_l --------------------------
	.section	.text._Z22GPUElementWiseMultiplyPdS_S_l,"ax",@progbits
	.align	128
        .global         _Z22GPUElementWiseMultiplyPdS_S_l
        .type           _Z22GPUElementWiseMultiplyPdS_S_l,@function
        .size           _Z22GPUElementWiseMultiplyPdS_S_l,(.L_x_91 - _Z22GPUElementWiseMultiplyPdS_S_l)
        .other          _Z22GPUElementWiseMultiplyPdS_S_l,@"STO_CUDA_ENTRY STV_DEFAULT"
_Z22GPUElementWiseMultiplyPdS_S_l:
.text._Z22GPUElementWiseMultiplyPdS_S_l:
        /* <DEDUP_REMOVED lines=13> */
[----:B------:R-:W1:Y:S01]  /*00d0*/  LDCU.64 UR4, c[0x0][0x358] ;  /* 0x00006b00ff0477ac */ /* 0x000e620008000a00 */
[----:B------:R-:W2:Y:S02]  /*00e0*/  LDCU.64 UR6, c[0x0][0x390] ;  /* 0x00007200ff0677ac */ /* 0x000ea40008000a00 */
[C---:B0-----:R-:W-:Y:S02]  /*00f0*/  IADD3 R4, P1, PT, R8.reuse, UR10, RZ ;  /* 0x0000000a08047c10 */ /* 0x041fe4000ff3e0ff */
[----:B------:R-:W-:Y:S02]  /*0100*/  IADD3 R6, P0, PT, R8, UR8, RZ ;  /* 0x0000000808067c10 */ /* 0x000fe4000ff1e0ff */
[----:B------:R-:W-:-:S02]  /*0110*/  IADD3.X R5, PT, PT, R0, UR11, RZ, P1, !PT ;  /* 0x0000000b00057c10 */ /* 0x000fc40008ffe4ff */
[----:B------:R-:W-:-:S04]  /*0120*/  IADD3.X R7, PT, PT, R0, UR9, RZ, P0, !PT ;  /* 0x0000000900077c10 */ /* 0x000fc800087fe4ff */
[----:B-1----:R-:W3:Y:S04]  /*0130*/  LDG.E.64 R4, desc[UR4][R4.64] ;  /* 0x0000000404047981 */ /* 0x002ee8000c1e1b00 */
[----:B------:R-:W3:Y:S01]  /*0140*/  LDG.E.64 R2, desc[UR4][R6.64] ;  /* 0x0000000406027981 */ /* 0x000ee2000c1e1b00 */
[----:B--2---:R-:W-:-:S04]  /*0150*/  IADD3 R8, P0, PT, R8, UR6, RZ ;  /* 0x0000000608087c10 */ /* 0x004fc8000ff1e0ff */
[----:B------:R-:W-:Y:S01]  /*0160*/  IADD3.X R9, PT, PT, R0, UR7, RZ, P0, !PT ;  /* 0x0000000700097c10 */ /* 0x000fe200087fe4ff */
[----:B---3--:R-:W-:-:S07]  /*0170*/  DMUL R2, R2, R4 ;  /* 0x0000000402027228 */ /* 0x008fce0000000000 */
[----:B------:R-:W-:Y:S01]  /*0180*/  STG.E.64 desc[UR4][R8.64], R2 ;  /* 0x0000000208007986 */ /* 0x000fe2000c101b04 */
[----:B------:R-:W-:Y:S05]  /*0190*/  EXIT ;  /* 0x000000000000794d */ /* 0x000fea0003800000 */
.L_x_45:
        /* <DEDUP_REMOVED lines=14> */
.L_x_91:


//--------------------- .text._Z17GPUSubtractAssignPdS_l --------------------------
	.section	.text._Z17GPUSubtractAssignPdS_l,"ax",@progbits
	.align	128
        .global         _Z17GPUSubtractAssignPdS_l
        .type           _Z17GPUSubtractAssignPdS_l,@function
        .size           _Z17GPUSubtractAssignPdS_l,(.L_x_92 - _Z17GPUSubtractAssignPdS_l)
        .other          _Z17GPUSubtractAssignPdS_l,@"STO_CUDA_ENTRY STV_DEFAULT"
_Z17GPUSubtractAssignPdS_l:
.text._Z17GPUSubtractAssignPdS_l:
        /* <DEDUP_REMOVED lines=14> */
[C---:B0-----:R-:W-:Y:S02]  /*00e0*/  IADD3 R8, P0, PT, R4.reuse, UR10, RZ ;  /* 0x0000000a04087c10 */ /* 0x041fe4000ff1e0ff */
[----:B------:R-:W-:Y:S02]  /*00f0*/  IADD3 R4, P1, PT, R4, UR8, RZ ;  /* 0x0000000804047c10 */ /* 0x000fe4000ff3e0ff */
[----:B------:R-:W-:-:S02]  /*0100*/  IADD3.X R9, PT, PT, R0, UR11, RZ, P0, !PT ;  /* 0x0000000b00097c10 */ /* 0x000fc400087fe4ff */
[----:B------:R-:W-:-:S03]  /*0110*/  IADD3.X R5, PT, PT, R0, UR9, RZ, P1, !PT ;  /* 0x0000000900057c10 */ /* 0x000fc60008ffe4ff */
[----:B-1----:R-:W2:Y:S04]  /*0120*/  LDG.E.64 R2, desc[UR4][R8.64] ;  /* 0x0000000408027981 */ /* 0x002ea8000c1e1b00 */
[----:B------:R-:W2:Y:S02]  /*0130*/  LDG.E.64 R6, desc[UR4][R4.64] ;  /* 0x0000000404067981 */ /* 0x000ea4000c1e1b00 */
[----:B--2---:R-:W-:-:S07]  /*0140*/  DADD R2, -R2, R6 ;  /* 0x0000000002027229 */ /* 0x004fce0000000106 */
[----:B------:R-:W-:Y:S01]  /*0150*/  STG.E.64 desc[UR4][R4.64], R2 ;  /* 0x0000000204007986 */ /* 0x000fe2000c101b04 */
[----:B------:R-:W-:Y:S05]  /*0160*/  EXIT ;  /* 0x000000000000794d */ /* 0x000fea0003800000 */
.L_x_46:
        /* <DEDUP_REMOVED lines=9> */
.L_x_92:


//--------------------- .text._Z22GPUElementwiseSubtractPdS_S_l --------------------------
	.section	.text._Z22GPUElementwiseSubtractPdS_S_l,"ax",@progbits
	.align	128
        .global         _Z22GPUElementwiseSubtractPdS_S_l
        .type           _Z22GPUElementwiseSubtractPdS_S_l,@function
        .size           _Z22GPUElementwiseSubtractPdS_S_l,(.L_x_93 - _Z22GPUElementwiseSubtractPdS_S_l)
        .other          _Z22GPUElementwiseSubtractPdS_S_l,@"STO_CUDA_ENTRY STV_DEFAULT"
_Z22GPUElementwiseSubtractPdS_S_l:
.text._Z22GPUElementwiseSubtractPdS_S_l:
        /* <DEDUP_REMOVED lines=23> */
[----:B---3--:R-:W-:-:S07]  /*0170*/  DADD R2, R2, -R4 ;  /* 0x0000000002027229 */ /* 0x008fce0000000804 */
[----:B------:R-:W-:Y:S01]  /*0180*/  STG.E.64 desc[UR4][R8.64], R2 ;  /* 0x0000000208007986 */ /* 0x000fe2000c101b04 */
[----:B------:R-:W-:Y:S05]  /*0190*/  EXIT ;  /* 0x000000000000794d */ /* 0x000fea0003800000 */
.L_x_47:
        /* <DEDUP_REMOVED lines=14> */
.L_x_93:


//--------------------- .text._Z12GPUAddAssignPdS_l --------------------------
	.section	.text._Z12GPUAddAssignPdS_l,"ax",@progbits
	.align	128
        .global         _Z12GPUAddAssignPdS_l
        .type           _Z12GPUAddAssignPdS_l,@function
        .size           _Z12GPUAddAssignPdS_l,(.L_x_94 - _Z12GPUAddAssignPdS_l)
        .other          _Z12GPUAddAssignPdS_l,@"STO_CUDA_ENTRY STV_DEFAULT"
_Z12GPUAddAssignPdS_l:
.text._Z12GPUAddAssignPdS_l:
        /* <DEDUP_REMOVED lines=20> */
[----:B--2---:R-:W-:-:S07]  /*0140*/  DADD R2, R2, R6 ;  /* 0x0000000002027229 */ /* 0x004fce0000000006 */
[----:B------:R-:W-:Y:S01]  /*0150*/  STG.E.64 desc[UR4][R4.64], R2 ;  /* 0x0000000204007986 */ /* 0x000fe2000c101b04 */
[----:B------:R-:W-:Y:S05]  /*0160*/  EXIT ;  /* 0x000000000000794d */ /* 0x000fea0003800000 */
.L_x_48:
        /* <DEDUP_REMOVED lines=9> */
.L_x_94:


//--------------------- .text._Z17GPUElementwiseAddPdS_S_l --------------------------
	.section	.text._Z17GPUElementwiseAddPdS_S_l,"ax",@progbits
	.align	128
        .global         _Z17GPUElementwiseAddPdS_S_l
        .type           _Z17GPUElementwiseAddPdS_S_l,@function
        .size           _Z17GPUElementwiseAddPdS_S_l,(.L_x_95 - _Z17GPUElementwiseAddPdS_S_l)
        .other          _Z17GPUElementwiseAddPdS_S_l,@"STO_CUDA_ENTRY STV_DEFAULT"
_Z17GPUElementwiseAddPdS_S_l:
.text._Z17GPUElementwiseAddPdS_S_l:
        /* <DEDUP_REMOVED lines=23> */
[----:B---3--:R-:W-:-:S07]  /*0170*/  DADD R2, R2, R4 ;  /* 0x0000000002027229 */ /* 0x008fce0000000004 */
[----:B------:R-:W-:Y:S01]  /*0180*/  STG.E.64 desc[UR4][R8.64], R2 ;  /* 0x0000000208007986 */ /* 0x000fe2000c101b04 */
[----:B------:R-:W-:Y:S05]  /*0190*/  EXIT ;  /* 0x000000000000794d */ /* 0x000fea0003800000 */
.L_x_49:
        /* <DEDUP_REMOVED lines=14> */
.L_x_95:


//--------------------- .text._Z11GPUAddConstPddS_l --------------------------
	.section	.text._Z11GPUAddConstPddS_l,"ax",@progbits
	.align	128
        .global         _Z11GPUAddConstPddS_l
        .type           _Z11GPUAddConstPddS_l,@function
        .size           _Z11GPUAddConstPddS_l,(.L_x_96 - _Z11GPUAddConstPddS_l)
        .other          _Z11GPUAddConstPddS_l,@"STO_CUDA_ENTRY STV_DEFAULT"
_Z11GPUAddConstPddS_l:
.text._Z11GPUAddConstPddS_l:
        /* <DEDUP_REMOVED lines=21> */
[----:B0-----:R-:W-:-:S07]  /*0150*/  DADD R2, R2, UR6 ;  /* 0x0000000602027e29 */ /* 0x001fce0008000000 */
[----:B------:R-:W-:Y:S01]  /*0160*/  STG.E.64 desc[UR4][R6.64], R2 ;  /* 0x0000000206007986 */ /* 0x000fe2000c101b04 */
[----:B------:R-:W-:Y:S05]  /*0170*/  EXIT ;  /* 0x000000000000794d */ /* 0x000fea0003800000 */
.L_x_50:
        /* <DEDUP_REMOVED lines=16> */
.L_x_96:


//--------------------- .text._Z22GPUSigmoidDifferentialPdS_l --------------------------
	.section	.text._Z22GPUSigmoidDifferentialPdS_l,"ax",@progbits
	.align	128
        .global         _Z22GPUSigmoidDifferentialPdS_l
        .type           _Z22GPUSigmoidDifferentialPdS_l,@function
        .size           _Z22GPUSigmoidDifferentialPdS_l,(.L_x_97 - _Z22GPUSigmoidDifferentialPdS_l)
        .other          _Z22GPUSigmoidDifferentialPdS_l,@"STO_CUDA_ENTRY STV_DEFAULT"
_Z22GPUSigmoidDifferentialPdS_l:
.text._Z22GPUSigmoidDifferentialPdS_l:
        /* <DEDUP_REMOVED lines=18> */
[----:B------:R-:W-:Y:S01]  /*0120*/  IADD3.X R7, PT, PT, R0, UR11, RZ, P0, !PT ;  /* 0x0000000b00077c10 */ /* 0x000fe200087fe4ff */
[----:B--2---:R-:W-:-:S08]  /*0130*/  DADD R4, -R2, 1 ;  /* 0x3ff0000002047429 */ /* 0x004fd00000000100 */
[----:B------:R-:W-:-:S07]  /*0140*/  DMUL R4, R2, R4 ;  /* 0x0000000402047228 */ /* 0x000fce0000000000 */
[----:B------:R-:W-:Y:S01]  /*0150*/  STG.E.64 desc[UR4][R6.64], R4 ;  /* 0x0000000406007986 */ /* 0x000fe2000c101b04 */
[----:B------:R-:W-:Y:S05]  /*0160*/  EXIT ;  /* 0x000000000000794d */ /* 0x000fea0003800000 */
.L_x_51:
        /* <DEDUP_REMOVED lines=9> */
.L_x_97:


//--------------------- .text._Z10GPUSigmoidPdS_l --------------------------
	.section	.text._Z10GPUSigmoidPdS_l,"ax",@progbits
	.align	128
        .global         _Z10GPUSigmoidPdS_l
        .type           _Z10GPUSigmoidPdS_l,@function
        .size           _Z10GPUSigmoidPdS_l,(.L_x_85 - _Z10GPUSigmoidPdS_l)
        .other          _Z10GPUSigmoidPdS_l,@"STO_CUDA_ENTRY STV_DEFAULT"
_Z10GPUSigmoidPdS_l:
.text._Z10GPUSigmoidPdS_l:
        /* <DEDUP_REMOVED lines=13> */
[----:B------:R-:W1:Y:S03]  /*00d0*/  LDCU.64 UR4, c[0x0][0x358] ;  /* 0x00006b00ff0477ac */ /* 0x000e660008000a00 */
[----:B0-----:R-:W-:-:S04]  /*00e0*/  IADD3 R4, P0, PT, R0, UR6, RZ ;  /* 0x0000000600047c10 */ /* 0x001fc8000ff1e0ff */
[----:B------:R-:W-:-:S06]  /*00f0*/  IADD3.X R5, PT, PT, R2, UR7, RZ, P0, !PT ;  /* 0x0000000702057c10 */ /* 0x000fcc00087fe4ff */
[----:B-1----:R-:W2:Y:S01]  /*0100*/  LDG.E.64 R4, desc[UR4][R4.64] ;  /* 0x0000000404047981 */ /* 0x002ea2000c1e1b00 */
[----:B------:R-:W-:Y:S01]  /*0110*/  IMAD.MOV.U32 R6, RZ, RZ, 0x652b82fe ;  /* 0x652b82feff067424 */ /* 0x000fe200078e00ff */
[----:B------:R-:W-:Y:S01]  /*0120*/  UMOV UR6, 0xfefa39ef ;  /* 0xfefa39ef00067882 */ /* 0x000fe20000000000 */
[----:B------:R-:W-:Y:S01]  /*0130*/  IMAD.MOV.U32 R7, RZ, RZ, 0x3ff71547 ;  /* 0x3ff71547ff077424 */ /* 0x000fe200078e00ff */
[----:B------:R-:W-:Y:S01]  /*0140*/  UMOV UR7, 0x3fe62e42 ;  /* 0x3fe62e4200077882 */ /* 0x000fe20000000000 */
[----:B------:R-:W-:Y:S04]  /*0150*/  BSSY.RECONVERGENT B0, `(.L_x_52) ;  /* 0x0000037000007945 */ /* 0x000fe80003800200 */
[----:B--2---:R-:W-:Y:S02]  /*0160*/  DFMA R6, R4, -R6, 6.75539944105574400000e+15 ;  /* 0x433800000406742b */ /* 0x004fe40000000806 */
[----:B------:R-:W-:-:S06]  /*0170*/  DADD R12, -RZ, -R4 ;  /* 0x00000000ff0c7229 */ /* 0x000fcc0000000904 */
[----:B------:R-:W-:-:S04]  /*0180*/  DADD R8, R6, -6.75539944105574400000e+15 ;  /* 0xc338000006087429 */ /* 0x000fc80000000000 */
[----:B------:R-:W-:-:S04]  /*0190*/  FSETP.GEU.AND P0, PT, |R13|, 4.1917929649353027344, PT ;  /* 0x4086232b0d00780b */ /* 0x000fc80003f0e200 */
[----:B------:R-:W-:Y:S01]  /*01a0*/  DFMA R10, R8, -UR6, -R4 ;  /* 0x80000006080a7c2b */ /* 0x000fe20008000804 */
[----:B------:R-:W-:Y:S01]  /*01b0*/  UMOV UR6, 0x3b39803f ;  /* 0x3b39803f00067882 */ /* 0x000fe20000000000 */
[----:B------:R-:W-:-:S06]  /*01c0*/  UMOV UR7, 0x3c7abc9e ;  /* 0x3c7abc9e00077882 */ /* 0x000fcc0000000000 */
[----:B------:R-:W-:Y:S01]  /*01d0*/  DFMA R8, R8, -UR6, R10 ;  /* 0x8000000608087c2b */ /* 0x000fe2000800000a */
[----:B------:R-:W-:Y:S01]  /*01e0*/  UMOV UR6, 0x69ce2bdf ;  /* 0x69ce2bdf00067882 */ /* 0x000fe20000000000 */
[----:B------:R-:W-:Y:S01]  /*01f0*/  IMAD.MOV.U32 R10, RZ, RZ, -0x35dec16 ;  /* 0xfca213eaff0a7424 */ /* 0x000fe200078e00ff */
[----:B------:R-:W-:Y:S01]  /*0200*/  UMOV UR7, 0x3e5ade15 ;  /* 0x3e5ade1500077882 */ /* 0x000fe20000000000 */
[----:B------:R-:W-:-:S06]  /*0210*/  IMAD.MOV.U32 R11, RZ, RZ, 0x3e928af3 ;  /* 0x3e928af3ff0b7424 */ /* 0x000fcc00078e00ff */
[----:B------:R-:W-:Y:S01]  /*0220*/  DFMA R10, R8, UR6, R10 ;  /* 0x00000006080a7c2b */ /* 0x000fe2000800000a */
[----:B------:R-:W-:Y:S01]  /*0230*/  UMOV UR6, 0x62401315 ;  /* 0x6240131500067882 */ /* 0x000fe20000000000 */
[----:B------:R-:W-:-:S06]  /*0240*/  UMOV UR7, 0x3ec71dee ;  /* 0x3ec71dee00077882 */ /* 0x000fcc0000000000 */
[----:B------:R-:W-:Y:S01]  /*0250*/  DFMA R10, R8, R10, UR6 ;  /* 0x00000006080a7e2b */ /* 0x000fe2000800000a */
        /* <DEDUP_REMOVED lines=20> */
[----:B------:R-:W-:-:S08]  /*03a0*/  DFMA R10, R8, R10, UR6 ;  /* 0x00000006080a7e2b */ /* 0x000fd0000800000a */
[----:B------:R-:W-:-:S08]  /*03b0*/  DFMA R10, R8, R10, 1 ;  /* 0x3ff00000080a742b */ /* 0x000fd0000000000a */
[----:B------:R-:W-:-:S10]  /*03c0*/  DFMA R10, R8, R10, 1 ;  /* 0x3ff00000080a742b */ /* 0x000fd4000000000a */
[----:B------:R-:W-:Y:S02]  /*03d0*/  IMAD R9, R6, 0x100000, R11 ;  /* 0x0010000006097824 */ /* 0x000fe400078e020b */
[----:B------:R-:W-:Y:S01]  /*03e0*/  IMAD.MOV.U32 R8, RZ, RZ, R10 ;  /* 0x000000ffff087224 */ /* 0x000fe200078e000a */
[----:B------:R-:W-:Y:S06]  /*03f0*/  @!P0 BRA `(.L_x_53) ;  /* 0x0000000000308947 */ /* 0x000fec0003800000 */
        /* <DEDUP_REMOVED lines=12> */
.L_x_53:
[----:B------:R-:W-:Y:S05]  /*04c0*/  BSYNC.RECONVERGENT B0 ;  /* 0x0000000000007941 */ /* 0x000fea0003800200 */
.L_x_52:
[----:B------:R-:W-:Y:S01]  /*04d0*/  DADD R10, R8, 1 ;  /* 0x3ff00000080a7429 */ /* 0x000fe20000000000 */
[----:B------:R-:W-:Y:S05]  /*04e0*/  BSSY.RECONVERGENT B0, `(.L_x_54) ;  /* 0x000000e000007945 */ /* 0x000fea0003800200 */
[----:B------:R-:W0:Y:S04]  /*04f0*/  MUFU.RCP64H R5, R11 ;  /* 0x0000000b00057308 */ /* 0x000e280000001800 */
[----:B------:R-:W-:-:S05]  /*0500*/  VIADD R4, R11, 0x300402 ;  /* 0x003004020b047836 */ /* 0x000fca0000000000 */
[----:B------:R-:W-:Y:S01]  /*0510*/  FSETP.GEU.AND P0, PT, |R4|, 5.8789094863358348022e-39, PT ;  /* 0x004004020400780b */ /* 0x000fe20003f0e200 */
[----:B0-----:R-:W-:-:S08]  /*0520*/  DFMA R6, -R10, R4, 1 ;  /* 0x3ff000000a06742b */ /* 0x001fd00000000104 */
[----:B------:R-:W-:-:S08]  /*0530*/  DFMA R6, R6, R6, R6 ;  /* 0x000000060606722b */ /* 0x000fd00000000006 */
[----:B------:R-:W-:-:S08]  /*0540*/  DFMA R6, R4, R6, R4 ;  /* 0x000000060406722b */ /* 0x000fd00000000004 */
[----:B------:R-:W-:-:S08]  /*0550*/  DFMA R8, -R10, R6, 1 ;  /* 0x3ff000000a08742b */ /* 0x000fd00000000106 */
[----:B------:R-:W-:Y:S01]  /*0560*/  DFMA R6, R6, R8, R6 ;  /* 0x000000080606722b */ /* 0x000fe20000000006 */
[----:B------:R-:W-:Y:S10]  /*0570*/  @P0 BRA `(.L_x_55) ;  /* 0x0000000000100947 */ /* 0x000ff40003800000 */
[----:B------:R-:W-:Y:S02]  /*0580*/  LOP3.LUT R3, R11, 0x7fffffff, RZ, 0xc0, !PT ;  /* 0x7fffffff0b037812 */ /* 0x000fe400078ec0ff */
[----:B------:R-:W-:-:S03]  /*0590*/  MOV R4, 0x5c0 ;  /* 0x000005c000047802 */ /* 0x000fc60000000f00 */
[----:B------:R-:W-:-:S07]  /*05a0*/  VIADD R3, R3, 0xfff00000 ;  /* 0xfff0000003037836 */ /* 0x000fce0000000000 */
[----:B------:R-:W-:Y:S05]  /*05b0*/  CALL.REL.NOINC `($__internal_3_$__cuda_sm20_dblrcp_rn_slowpath_v3) ;  /* 0x0000000000187944 */ /* 0x000fea0003c00000 */
.L_x_55:
[----:B------:R-:W-:Y:S05]  /*05c0*/  BSYNC.RECONVERGENT B0 ;  /* 0x0000000000007941 */ /* 0x000fea0003800200 */
.L_x_54:
[----:B------:R-:W0:Y:S02]  /*05d0*/  LDCU.64 UR6, c[0x0][0x388] ;  /* 0x00007100ff0677ac */ /* 0x000e240008000a00 */
[----:B0-----:R-:W-:-:S04]  /*05e0*/  IADD3 R4, P0, PT, R0, UR6, RZ ;  /* 0x0000000600047c10 */ /* 0x001fc8000ff1e0ff */
[----:B------:R-:W-:-:S05]  /*05f0*/  IADD3.X R5, PT, PT, R2, UR7, RZ, P0, !PT ;  /* 0x0000000702057c10 */ /* 0x000fca00087fe4ff */
[----:B------:R-:W-:Y:S01]  /*0600*/  STG.E.64 desc[UR4][R4.64], R6 ;  /* 0x0000000604007986 */ /* 0x000fe2000c101b04 */
[----:B------:R-:W-:Y:S05]  /*0610*/  EXIT ;  /* 0x000000000000794d */ /* 0x000fea0003800000 */
        .weak           $__internal_3_$__cuda_sm20_dblrcp_rn_slowpath_v3
        .type           $__internal_3_$__cuda_sm20_dblrcp_rn_slowpath_v3,@function
        .size           $__internal_3_$__cuda_sm20_dblrcp_rn_slowpath_v3,(.L_x_85 - $__internal_3_$__cuda_sm20_dblrcp_rn_slowpath_v3)
$__internal_3_$__cuda_sm20_dblrcp_rn_slowpath_v3:
[----:B------:R-:W-:Y:S01]  /*0620*/  MOV R6, R10 ;  /* 0x0000000a00067202 */ /* 0x000fe20000000f00 */
[----:B------:R-:W-:Y:S01]  /*0630*/  IMAD.MOV.U32 R7, RZ, RZ, R11 ;  /* 0x000000ffff077224 */ /* 0x000fe200078e000b */
[----:B------:R-:W-:Y:S05]  /*0640*/  BSSY.RECONVERGENT B1, `(.L_x_56) ;  /* 0x0000025000017945 */ /* 0x000fea0003800200 */
[----:B------:R-:W-:-:S14]  /*0650*/  DSETP.GTU.AND P0, PT, |R6|, +INF , PT ;  /* 0x7ff000000600742a */ /* 0x000fdc0003f0c200 */
[----:B------:R-:W-:Y:S05]  /*0660*/  @P0 BRA `(.L_x_57) ;  /* 0x0000000000800947 */ /* 0x000fea0003800000 */
[----:B------:R-:W-:-:S05]  /*0670*/  LOP3.LUT R10, R11, 0x7fffffff, RZ, 0xc0, !PT ;  /* 0x7fffffff0b0a7812 */ /* 0x000fca00078ec0ff */
[----:B------:R-:W-:-:S05]  /*0680*/  VIADD R5, R10, 0xffffffff ;  /* 0xffffffff0a057836 */ /* 0x000fca0000000000 */
[----:B------:R-:W-:-:S13]  /*0690*/  ISETP.GE.U32.AND P0, PT, R5, 0x7fefffff, PT ;  /* 0x7fefffff0500780c */ /* 0x000fda0003f06070 */
[----:B------:R-:W-:Y:S01]  /*06a0*/  @P0 LOP3.LUT R9, R7, 0x7ff00000, RZ, 0x3c, !PT ;  /* 0x7ff0000007090812 */ /* 0x000fe200078e3cff */
[----:B------:R-:W-:Y:S01]  /*06b0*/  @P0 IMAD.MOV.U32 R8, RZ, RZ, RZ ;  /* 0x000000ffff080224 */ /* 0x000fe200078e00ff */
[----:B------:R-:W-:Y:S06]  /*06c0*/  @P0 BRA `(.L_x_58) ;  /* 0x0000000000700947 */ /* 0x000fec0003800000 */
[----:B------:R-:W-:-:S13]  /*06d0*/  ISETP.GE.U32.AND P0, PT, R10, 0x1000001, PT ;  /* 0x010000010a00780c */ /* 0x000fda0003f06070 */
[----:B------:R-:W-:Y:S05]  /*06e0*/  @!P0 BRA `(.L_x_59) ;  /* 0x0000000000388947 */ /* 0x000fea0003800000 */
[----:B------:R-:W-:Y:S02]  /*06f0*/  VIADD R9, R7, 0xc0200000 ;  /* 0xc020000007097836 */ /* 0x000fe40000000000 */
[----:B------:R-:W-:Y:S02]  /*0700*/  IMAD.MOV.U32 R8, RZ, RZ, R6 ;  /* 0x000000ffff087224 */ /* 0x000fe400078e0006 */
[----:B------:R-:W0:Y:S01]  /*0710*/  MUFU.RCP64H R11, R9 ;  /* 0x00000009000b7308 */ /* 0x000e220000001800 */
[----:B------:R-:W-:-:S06]  /*0720*/  IMAD.MOV.U32 R10, RZ, RZ, R3 ;  /* 0x000000ffff0a7224 */ /* 0x000fcc00078e0003 */
[----:B0-----:R-:W-:-:S08]  /*0730*/  DFMA R12, -R8, R10, 1 ;  /* 0x3ff00000080c742b */ /* 0x001fd0000000010a */
[----:B------:R-:W-:-:S08]  /*0740*/  DFMA R12, R12, R12, R12 ;  /* 0x0000000c0c0c722b */ /* 0x000fd0000000000c */
[----:B------:R-:W-:-:S08]  /*0750*/  DFMA R12, R10, R12, R10 ;  /* 0x0000000c0a0c722b */ /* 0x000fd0000000000a */
[----:B------:R-:W-:-:S08]  /*0760*/  DFMA R10, -R8, R12, 1 ;  /* 0x3ff00000080a742b */ /* 0x000fd0000000010c */
[----:B------:R-:W-:-:S08]  /*0770*/  DFMA R10, R12, R10, R12 ;  /* 0x0000000a0c0a722b */ /* 0x000fd0000000000c */
[----:B------:R-:W-:-:S08]  /*0780*/  DMUL R10, R10, 2.2250738585072013831e-308 ;  /* 0x001000000a0a7828 */ /* 0x000fd00000000000 */
[----:B------:R-:W-:-:S08]  /*0790*/  DFMA R6, -R6, R10, 1 ;  /* 0x3ff000000606742b */ /* 0x000fd0000000010a */
[----:B------:R-:W-:-:S08]  /*07a0*/  DFMA R6, R6, R6, R6 ;  /* 0x000000060606722b */ /* 0x000fd00000000006 */
[----:B------:R-:W-:Y:S01]  /*07b0*/  DFMA R8, R10, R6, R10 ;  /* 0x000000060a08722b */ /* 0x000fe2000000000a */
[----:B------:R-:W-:Y:S10]  /*07c0*/  BRA `(.L_x_58) ;  /* 0x0000000000307947 */ /* 0x000ff40003800000 */
.L_x_59:
[----:B------:R-:W-:Y:S01]  /*07d0*/  DMUL R6, R6, 8.11296384146066816958e+31 ;  /* 0x4690000006067828 */ /* 0x000fe20000000000 */
[----:B------:R-:W-:-:S05]  /*07e0*/  MOV R8, R3 ;  /* 0x0000000300087202 */ /* 0x000fca0000000f00 */
[----:B------:R-:W0:Y:S02]  /*07f0*/  MUFU.RCP64H R9, R7 ;  /* 0x0000000700097308 */ /* 0x000e240000001800 */
[----:B0-----:R-:W-:-:S08]  /*0800*/  DFMA R10, -R6, R8, 1 ;  /* 0x3ff00000060a742b */ /* 0x001fd00000000108 */
[----:B------:R-:W-:-:S08]  /*0810*/  DFMA R10, R10, R10, R10 ;  /* 0x0000000a0a0a722b */ /* 0x000fd0000000000a */
[----:B------:R-:W-:-:S08]  /*0820*/  DFMA R10, R8, R10, R8 ;  /* 0x0000000a080a722b */ /* 0x000fd00000000008 */
[----:B------:R-:W-:-:S08]  /*0830*/  DFMA R8, -R6, R10, 1 ;  /* 0x3ff000000608742b */ /* 0x000fd0000000010a */
[----:B------:R-:W-:-:S08]  /*0840*/  DFMA R8, R10, R8, R10 ;  /* 0x000000080a08722b */ /* 0x000fd0000000000a */
[----:B------:R-:W-:Y:S01]  /*0850*/  DMUL R8, R8, 8.11296384146066816958e+31 ;  /* 0x4690000008087828 */ /* 0x000fe20000000000 */
[----:B------:R-:W-:Y:S10]  /*0860*/  BRA `(.L_x_58) ;  /* 0x0000000000087947 */ /* 0x000ff40003800000 */
.L_x_57:
[----:B------:R-:W-:Y:S01]  /*0870*/  LOP3.LUT R9, R7, 0x80000, RZ, 0xfc, !PT ;  /* 0x0008000007097812 */ /* 0x000fe200078efcff */
[----:B------:R-:W-:-:S07]  /*0880*/  IMAD.MOV.U32 R8, RZ, RZ, R6 ;  /* 0x000000ffff087224 */ /* 0x000fce00078e0006 */
.L_x_58:
[----:B------:R-:W-:Y:S05]  /*0890*/  BSYNC.RECONVERGENT B1 ;  /* 0x0000000000017941 */ /* 0x000fea0003800200 */
.L_x_56:
[----:B------:R-:W-:Y:S02]  /*08a0*/  IMAD.MOV.U32 R5, RZ, RZ, 0x0 ;  /* 0x00000000ff057424 */ /* 0x000fe400078e00ff */
[----:B------:R-:W-:Y:S02]  /*08b0*/  IMAD.MOV.U32 R6, RZ, RZ, R8 ;  /* 0x000000ffff067224 */ /* 0x000fe400078e0008 */
[----:B------:R-:W-:Y:S01]  /*08c0*/  IMAD.MOV.U32 R7, RZ, RZ, R9 ;  /* 0x000000ffff077224 */ /* 0x000fe200078e0009 */
[----:B------:R-:W-:Y:S06]  /*08d0*/  RET.REL.NODEC R4 `(_Z10GPUSigmoidPdS_l) ;  /* 0xfffffff404c87950 */ /* 0x000fec0003c3ffff */
.L_x_60:
        /* <DEDUP_REMOVED lines=10> */
.L_x_85:


//--------------------- .text._Z12GPUTransposePdS_ii --------------------------
	.section	.text._Z12GPUTransposePdS_ii,"ax",@progbits
	.align	128
        .global         _Z12GPUTransposePdS_ii
        .type           _Z12GPUTransposePdS_ii,@function
        .size           _Z12GPUTransposePdS_ii,(.L_x_99 - _Z12GPUTransposePdS_ii)
        .other          _Z12GPUTransposePdS_ii,@"STO_CUDA_ENTRY STV_DEFAULT"
_Z12GPUTransposePdS_ii:
.text._Z12GPUTransposePdS_ii:
[----:B------:R-:W-:Y:S01]  /*0000*/  LDC R1, c[0x0][0x37c] ;  /* 0x0000df00ff017b82 */ /* 0x000fe20000000800 */
[----:B------:R-:W0:Y:S01]  /*0010*/  S2R R0, SR_CTAID.X ;  /* 0x0000000000007919 */ /* 0x000e220000002500 */
[----:B------:R-:W0:Y:S01]  /*0020*/  LDCU UR4, c[0x0][0x360] ;  /* 0x00006c00ff0477ac */ /* 0x000e220008000800 */
[----:B------:R-:W0:Y:S01]  /*0030*/  S2R R3, SR_TID.X ;  /* 0x0000000000037919 */ /* 0x000e220000002100 */
[----:B------:R-:W1:Y:S01]  /*0040*/  LDCU UR5, c[0x0][0x364] ;  /* 0x00006c80ff0577ac */ /* 0x000e620008000800 */
[----:B------:R-:W1:Y:S01]  /*0050*/  S2R R7, SR_CTAID.Y ;  /* 0x0000000000077919 */ /* 0x000e620000002600 */
[----:B------:R-:W2:Y:S01]  /*0060*/  LDCU.64 UR6, c[0x0][0x390] ;  /* 0x00007200ff0677ac */ /* 0x000ea20008000a00 */
[----:B------:R-:W1:Y:S01]  /*0070*/  S2R R2, SR_TID.Y ;  /* 0x0000000000027919 */ /* 0x000e620000002200 */
[----:B0-----:R-:W-:-:S05]  /*0080*/  IMAD R0, R0, UR4, R3 ;  /* 0x0000000400007c24 */ /* 0x001fca000f8e0203 */
[----:B--2---:R-:W-:Y:S01]  /*0090*/  ISETP.GE.AND P0, PT, R0, UR7, PT ;  /* 0x0000000700007c0c */ /* 0x004fe2000bf06270 */
[----:B-1----:R-:W-:-:S05]  /*00a0*/  IMAD R7, R7, UR5, R2 ;  /* 0x0000000507077c24 */ /* 0x002fca000f8e0202 */
[----:B------:R-:W-:-:S13]  /*00b0*/  ISETP.GE.OR P0, PT, R7, UR6, P0 ;  /* 0x0000000607007c0c */ /* 0x000fda0008706670 */
[----:B------:R-:W-:Y:S05]  /*00c0*/  @P0 EXIT ;  /* 0x000000000000094d */ /* 0x000fea0003800000 */
[----:B------:R-:W0:Y:S01]  /*00d0*/  LDC.64 R2, c[0x0][0x380] ;  /* 0x0000e000ff027b82 */ /* 0x000e220000000a00 */
[----:B------:R-:W1:Y:S01]  /*00e0*/  LDCU.64 UR4, c[0x0][0x358] ;  /* 0x00006b00ff0477ac */ /* 0x000e620008000a00 */
[----:B------:R-:W-:-:S04]  /*00f0*/  IMAD R5, R0, UR6, R7 ;  /* 0x0000000600057c24 */ /* 0x000fc8000f8e0207 */
[----:B0-----:R-:W-:Y:S02]  /*0100*/  IMAD.WIDE R2, R5, 0x8, R2 ;  /* 0x0000000805027825 */ /* 0x001fe400078e0202 */
[----:B------:R-:W0:Y:S04]  /*0110*/  LDC.64 R4, c[0x0][0x388] ;  /* 0x0000e200ff047b82 */ /* 0x000e280000000a00 */
[----:B-1----:R-:W2:Y:S01]  /*0120*/  LDG.E.64 R2, desc[UR4][R2.64] ;  /* 0x0000000402027981 */ /* 0x002ea2000c1e1b00 */
[----:B------:R-:W-:-:S04]  /*0130*/  IMAD R7, R7, UR7, R0 ;  /* 0x0000000707077c24 */ /* 0x000fc8000f8e0200 */
[----:B0-----:R-:W-:-:S05]  /*0140*/  IMAD.WIDE R4, R7, 0x8, R4 ;  /* 0x0000000807047825 */ /* 0x001fca00078e0204 */
[----:B--2---:R-:W-:Y:S01]  /*0150*/  STG.E.64 desc[UR4][R4.64], R2 ;  /* 0x0000000204007986 */ /* 0x004fe2000c101b04 */
[----:B------:R-:W-:Y:S05]  /*0160*/  EXIT ;  /* 0x000000000000794d */ /* 0x000fea0003800000 */
.L_x_61:
        /* <DEDUP_REMOVED lines=9> */
.L_x_99:


//--------------------- .text._Z15GPUMultKernelABPdS_S_iii --------------------------
	.section	.text._Z15GPUMultKernelABPdS_S_iii,"ax",@progbits
	.align	128
        .global         _Z15GPUMultKernelABPdS_S_iii
        .type           _Z15GPUMultKernelABPdS_S_iii,@function
        .size           _Z15GPUMultKernelABPdS_S_iii,(.L_x_100 - _Z15GPUMultKernelABPdS_S_iii)
        .other          _Z15GPUMultKernelABPdS_S_iii,@"STO_CUDA_ENTRY STV_DEFAULT"
_Z15GPUMultKernelABPdS_S_iii:
.text._Z15GPUMultKernelABPdS_S_iii:
[----:B------:R-:W-:Y:S01]  /*0000*/  LDC R1, c[0x0][0x37c] ;  /* 0x0000df00ff017b82 */ /* 0x000fe20000000800 */
[----:B------:R-:W0:Y:S01]  /*0010*/  S2R R2, SR_CTAID.Y ;  /* 0x0000000000027919 */ /* 0x000e220000002600 */
[----:B------:R-:W1:Y:S06]  /*0020*/  LDCU UR4, c[0x0][0x360] ;  /* 0x00006c00ff0477ac */ /* 0x000e6c0008000800 */
[----:B------:R-:W2:Y:S01]  /*0030*/  LDC.64 R4, c[0x0][0x398] ;  /* 0x0000e600ff047b82 */ /* 0x000ea20000000a00 */
[----:B------:R-:W0:Y:S01]  /*0040*/  S2R R3, SR_TID.Y ;  /* 0x0000000000037919 */ /* 0x000e220000002200 */
[----:B------:R-:W0:Y:S01]  /*0050*/  LDCU UR5, c[0x0][0x364] ;  /* 0x00006c80ff0577ac */ /* 0x000e220008000800 */
[----:B------:R-:W1:Y:S01]  /*0060*/  S2R R7, SR_CTAID.X ;  /* 0x0000000000077919 */ /* 0x000e620000002500 */
[----:B------:R-:W1:Y:S01]  /*0070*/  S2R R0, SR_TID.X ;  /* 0x0000000000007919 */ /* 0x000e620000002100 */
[----:B0-----:R-:W-:-:S05]  /*0080*/  IMAD R2, R2, UR5, R3 ;  /* 0x0000000502027c24 */ /* 0x001fca000f8e0203 */
[----:B--2---:R-:W-:Y:S01]  /*0090*/  ISETP.GE.AND P0, PT, R2, R5, PT ;  /* 0x000000050200720c */ /* 0x004fe20003f06270 */
[----:B-1----:R-:W-:-:S05]  /*00a0*/  IMAD R7, R7, UR4, R0 ;  /* 0x0000000407077c24 */ /* 0x002fca000f8e0200 */
[----:B------:R-:W-:-:S13]  /*00b0*/  ISETP.GE.OR P0, PT, R7, R4, P0 ;  /* 0x000000040700720c */ /* 0x000fda0000706670 */
[----:B------:R-:W-:Y:S05]  /*00c0*/  @P0 EXIT ;  /* 0x000000000000094d */ /* 0x000fea0003800000 */
[----:B------:R-:W0:Y:S01]  /*00d0*/  LDC R0, c[0x0][0x3a0] ;  /* 0x0000e800ff007b82 */ /* 0x000e220000000800 */
[----:B------:R-:W1:Y:S01]  /*00e0*/  LDCU.64 UR6, c[0x0][0x358] ;  /* 0x00006b00ff0677ac */ /* 0x000e620008000a00 */
[----:B------:R-:W-:-:S06]  /*00f0*/  IMAD R3, R2, R4, R7 ;  /* 0x0000000402037224 */ /* 0x000fcc00078e0207 */
[----:B------:R-:W2:Y:S01]  /*0100*/  LDC.64 R10, c[0x0][0x390] ;  /* 0x0000e400ff0a7b82 */ /* 0x000ea20000000a00 */
[----:B0-----:R-:W-:Y:S01]  /*0110*/  ISETP.GE.AND P0, PT, R0, 0x1, PT ;  /* 0x000000010000780c */ /* 0x001fe20003f06270 */
[----:B--2---:R-:W-:-:S05]  /*0120*/  IMAD.WIDE R10, R3, 0x8, R10 ;  /* 0x00000008030a7825 */ /* 0x004fca00078e020a */
[----:B-1----:R0:W-:Y:S07]  /*0130*/  STG.E.64 desc[UR6][R10.64], RZ ;  /* 0x000000ff0a007986 */ /* 0x0021ee000c101b06 */
[----:B------:R-:W-:Y:S05]  /*0140*/  @!P0 EXIT ;  /* 0x000000000000894d */ /* 0x000fea0003800000 */
[C---:B------:R-:W-:Y:S01]  /*0150*/  ISETP.GE.U32.AND P1, PT, R0.reuse, 0x8, PT ;  /* 0x000000080000780c */ /* 0x040fe20003f26070 */
[----:B------:R-:W-:Y:S01]  /*0160*/  IMAD R4, R7, R0, RZ ;  /* 0x0000000007047224 */ /* 0x000fe200078e02ff */
[----:B------:R-:W-:Y:S01]  /*0170*/  LOP3.LUT R3, R0, 0x7, RZ, 0xc0, !PT ;  /* 0x0000000700037812 */ /* 0x000fe200078ec0ff */
[----:B------:R-:W-:Y:S01]  /*0180*/  HFMA2 R7, -RZ, RZ, 0, 0 ;  /* 0x00000000ff077431 */ /* 0x000fe200000001ff */
[----:B------:R-:W-:Y:S02]  /*0190*/  CS2R R16, SRZ ;  /* 0x0000000000107805 */ /* 0x000fe4000001ff00 */
[----:B------:R-:W-:-:S07]  /*01a0*/  ISETP.NE.AND P0, PT, R3, RZ, PT ;  /* 0x000000ff0300720c */ /* 0x000fce0003f05270 */
[----:B------:R-:W-:Y:S06]  /*01b0*/  @!P1 BRA `(.L_x_62) ;  /* 0x0000000000e49947 */ /* 0x000fec0003800000 */
[----:B------:R-:W1:Y:S01]  /*01c0*/  LDCU.64 UR4, c[0x0][0x380] ;  /* 0x00007000ff0477ac */ /* 0x000e620008000a00 */
[----:B------:R-:W-:Y:S02]  /*01d0*/  LOP3.LUT R7, R0, 0x7ffffff8, RZ, 0xc0, !PT ;  /* 0x7ffffff800077812 */ /* 0x000fe400078ec0ff */
[----:B------:R-:W-:Y:S02]  /*01e0*/  CS2R R16, SRZ ;  /* 0x0000000000107805 */ /* 0x000fe4000001ff00 */
[----:B------:R-:W-:Y:S02]  /*01f0*/  MOV R9, R4 ;  /* 0x0000000400097202 */ /* 0x000fe40000000f00 */
[----:B------:R-:W-:Y:S02]  /*0200*/  MOV R8, R2 ;  /* 0x0000000200087202 */ /* 0x000fe40000000f00 */
[----:B------:R-:W-:Y:S01]  /*0210*/  IADD3 R6, PT, PT, -R7, RZ, RZ ;  /* 0x000000ff07067210 */ /* 0x000fe20007ffe1ff */
[----:B-1----:R-:W-:-:S04]  /*0220*/  UIADD3 UR4, UP0, UPT, UR4, 0x20, URZ ;  /* 0x0000002004047890 */ /* 0x002fc8000ff1e0ff */
[----:B------:R-:W-:-:S12]  /*0230*/  UIADD3.X UR5, UPT, UPT, URZ, UR5, URZ, UP0, !UPT ;  /* 0x00000005ff057290 */ /* 0x000fd800087fe4ff */
.L_x_63:
[----:B------:R-:W1:Y:S01]  /*0240*/  LDC.64 R24, c[0x0][0x388] ;  /* 0x0000e200ff187b82 */ /* 0x000e620000000a00 */
[----:B------:R-:W-:Y:S02]  /*0250*/  MOV R12, UR4 ;  /* 0x00000004000c7c02 */ /* 0x000fe40008000f00 */
[----:B------:R-:W-:-:S03]  /*0260*/  MOV R13, UR5 ;  /* 0x00000005000d7c02 */ /* 0x000fc60008000f00 */
[----:B------:R-:W-:-:S05]  /*0270*/  IMAD.WIDE R12, R9, 0x8, R12 ;  /* 0x00000008090c7825 */ /* 0x000fca00078e020c */
[----:B------:R-:W2:Y:S01]  /*0280*/  LDG.E.64 R14, desc[UR6][R12.64+-0x20] ;  /* 0xffffe0060c0e7981 */ /* 0x000ea2000c1e1b00 */
[----:B-1----:R-:W-:-:S05]  /*0290*/  IMAD.WIDE R24, R8, 0x8, R24 ;  /* 0x0000000808187825 */ /* 0x002fca00078e0218 */
[----:B---3--:R-:W2:Y:S01]  /*02a0*/  LDG.E.64 R22, desc[UR6][R24.64] ;  /* 0x0000000618167981 */ /* 0x008ea2000c1e1b00 */
[----:B------:R-:W-:Y:S01]  /*02b0*/  IMAD.WIDE R26, R5, 0x8, R24 ;  /* 0x00000008051a7825 */ /* 0x000fe200078e0218 */
[----:B--2---:R-:W-:-:S07]  /*02c0*/  DFMA R22, R14, R22, R16 ;  /* 0x000000160e16722b */ /* 0x004fce0000000010 */
[----:B------:R1:W-:Y:S04]  /*02d0*/  STG.E.64 desc[UR6][R10.64], R22 ;  /* 0x000000160a007986 */ /* 0x0003e8000c101b06 */
[----:B------:R-:W2:Y:S04]  /*02e0*/  LDG.E.64 R16, desc[UR6][R12.64+-0x18] ;  /* 0xffffe8060c107981 */ /* 0x000ea8000c1e1b00 */
[----:B------:R-:W2:Y:S01]  /*02f0*/  LDG.E.64 R14, desc[UR6][R26.64] ;  /* 0x000000061a0e7981 */ /* 0x000ea2000c1e1b00 */
[----:B------:R-:W-:Y:S01]  /*0300*/  IMAD.WIDE R20, R5, 0x8, R26 ;  /* 0x0000000805147825 */ /* 0x000fe200078e021a */
[----:B--2---:R-:W-:-:S07]  /*0310*/  DFMA R16, R16, R14, R22 ;  /* 0x0000000e1010722b */ /* 0x004fce0000000016 */
[----:B------:R2:W-:Y:S04]  /*0320*/  STG.E.64 desc[UR6][R10.64], R16 ;  /* 0x000000100a007986 */ /* 0x0005e8000c101b06 */
[----:B------:R-:W3:Y:S04]  /*0330*/  LDG.E.64 R18, desc[UR6][R12.64+-0x10] ;  /* 0xfffff0060c127981 */ /* 0x000ee8000c1e1b00 */
[----:B------:R-:W3:Y:S01]  /*0340*/  LDG.E.64 R14, desc[UR6][R20.64] ;  /* 0x00000006140e7981 */ /* 0x000ee2000c1e1b00 */
[----:B------:R-:W-:Y:S01]  /*0350*/  IMAD.WIDE R24, R5, 0x8, R20 ;  /* 0x0000000805187825 */ /* 0x000fe200078e0214 */
[----:B---3--:R-:W-:-:S07]  /*0360*/  DFMA R18, R18, R14, R16 ;  /* 0x0000000e1212722b */ /* 0x008fce0000000010 */
[----:B------:R3:W-:Y:S04]  /*0370*/  STG.E.64 desc[UR6][R10.64], R18 ;  /* 0x000000120a007986 */ /* 0x0007e8000c101b06 */
[----:B-1----:R-:W4:Y:S04]  /*0380*/  LDG.E.64 R22, desc[UR6][R12.64+-0x8] ;  /* 0xfffff8060c167981 */ /* 0x002f28000c1e1b00 */
[----:B------:R-:W4:Y:S01]  /*0390*/  LDG.E.64 R14, desc[UR6][R24.64] ;  /* 0x00000006180e7981 */ /* 0x000f22000c1e1b00 */
[----:B------:R-:W-:Y:S01]  /*03a0*/  IMAD.WIDE R26, R5, 0x8, R24 ;  /* 0x00000008051a7825 */ /* 0x000fe200078e0218 */
[----:B----4-:R-:W-:-:S07]  /*03b0*/  DFMA R22, R22, R14, R18 ;  /* 0x0000000e1616722b */ /* 0x010fce0000000012 */
[----:B------:R1:W-:Y:S04]  /*03c0*/  STG.E.64 desc[UR6][R10.64], R22 ;  /* 0x000000160a007986 */ /* 0x0003e8000c101b06 */
[----:B--2---:R-:W2:Y:S04]  /*03d0*/  LDG.E.64 R16, desc[UR6][R12.64] ;  /* 0x000000060c107981 */ /* 0x004ea8000c1e1b00 */
[----:B------:R-:W2:Y:S02]  /*03e0*/  LDG.E.64 R14, desc[UR6][R26.64] ;  /* 0x000000061a0e7981 */ /* 0x000ea4000c1e1b00 */
[----:B--2---:R-:W-:Y:S01]  /*03f0*/  DFMA R16, R16, R14, R22 ;  /* 0x0000000e1010722b */ /* 0x004fe20000000016 */
[----:B------:R-:W-:-:S06]  /*0400*/  IMAD.WIDE R14, R5, 0x8, R26 ;  /* 0x00000008050e7825 */ /* 0x000fcc00078e021a */
[----:B------:R2:W-:Y:S04]  /*0410*/  STG.E.64 desc[UR6][R10.64], R16 ;  /* 0x000000100a007986 */ /* 0x0005e8000c101b06 */
[----:B---3--:R-:W3:Y:S04]  /*0420*/  LDG.E.64 R18, desc[UR6][R12.64+0x8] ;  /* 0x000008060c127981 */ /* 0x008ee8000c1e1b00 */
[----:B------:R-:W3:Y:S02]  /*0430*/  LDG.E.64 R20, desc[UR6][R14.64] ;  /* 0x000000060e147981 */ /* 0x000ee4000c1e1b00 */
[----:B---3--:R-:W-:Y:S01]  /*0440*/  DFMA R18, R18, R20, R16 ;  /* 0x000000141212722b */ /* 0x008fe20000000010 */
[----:B------:R-:W-:-:S06]  /*0450*/  IMAD.WIDE R20, R5, 0x8, R14 ;  /* 0x0000000805147825 */ /* 0x000fcc00078e020e */
[----:B------:R3:W-:Y:S04]  /*0460*/  STG.E.64 desc[UR6][R10.64], R18 ;  /* 0x000000120a007986 */ /* 0x0007e8000c101b06 */
[----:B-1----:R-:W4:Y:S04]  /*0470*/  LDG.E.64 R22, desc[UR6][R12.64+0x10] ;  /* 0x000010060c167981 */ /* 0x002f28000c1e1b00 */
[----:B------:R-:W4:Y:S01]  /*0480*/  LDG.E.64 R24, desc[UR6][R20.64] ;  /* 0x0000000614187981 */ /* 0x000f22000c1e1b00 */
[----:B------:R-:W-:Y:S01]  /*0490*/  IADD3 R6, PT, PT, R6, 0x8, RZ ;  /* 0x0000000806067810 */ /* 0x000fe20007ffe0ff */
[----:B----4-:R-:W-:Y:S01]  /*04a0*/  DFMA R22, R22, R24, R18 ;  /* 0x000000181616722b */ /* 0x010fe20000000012 */
[----:B------:R-:W-:-:S06]  /*04b0*/  IMAD.WIDE R24, R5, 0x8, R20 ;  /* 0x0000000805187825 */ /* 0x000fcc00078e0214 */
[----:B------:R3:W-:Y:S04]  /*04c0*/  STG.E.64 desc[UR6][R10.64], R22 ;  /* 0x000000160a007986 */ /* 0x0007e8000c101b06 */
[----:B--2---:R-:W2:Y:S04]  /*04d0*/  LDG.E.64 R16, desc[UR6][R12.64+0x18] ;  /* 0x000018060c107981 */ /* 0x004ea8000c1e1b00 */
[----:B------:R-:W2:Y:S01]  /*04e0*/  LDG.E.64 R24, desc[UR6][R24.64] ;  /* 0x0000000618187981 */ /* 0x000ea2000c1e1b00 */
[----:B------:R-:W-:Y:S02]  /*04f0*/  ISETP.NE.AND P1, PT, R6, RZ, PT ;  /* 0x000000ff0600720c */ /* 0x000fe40003f25270 */
[----:B------:R-:W-:-:S02]  /*0500*/  LEA R8, R5, R8, 0x3 ;  /* 0x0000000805087211 */ /* 0x000fc400078e18ff */
[----:B------:R-:W-:Y:S01]  /*0510*/  IADD3 R9, PT, PT, R9, 0x8, RZ ;  /* 0x0000000809097810 */ /* 0x000fe20007ffe0ff */
[----:B--2---:R-:W-:-:S07]  /*0520*/  DFMA R16, R16, R24, R22 ;  /* 0x000000181010722b */ /* 0x004fce0000000016 */
[----:B------:R3:W-:Y:S01]  /*0530*/  STG.E.64 desc[UR6][R10.64], R16 ;  /* 0x000000100a007986 */ /* 0x0007e2000c101b06 */
[----:B------:R-:W-:Y:S05]  /*0540*/  @P1 BRA `(.L_x_63) ;  /* 0xfffffffc003c1947 */ /* 0x000fea000383ffff */
.L_x_62:
[----:B------:R-:W-:Y:S05]  /*0550*/  @!P0 EXIT ;  /* 0x000000000000894d */ /* 0x000fea0003800000 */
[----:B------:R-:W-:Y:S02]  /*0560*/  ISETP.GE.U32.AND P0, PT, R3, 0x4, PT ;  /* 0x000000040300780c */ /* 0x000fe40003f06070 */
[----:B------:R-:W-:-:S04]  /*0570*/  LOP3.LUT R6, R0, 0x3, RZ, 0xc0, !PT ;  /* 0x0000000300067812 */ /* 0x000fc800078ec0ff */
[----:B------:R-:W-:-:S07]  /*0580*/  ISETP.NE.AND P1, PT, R6, RZ, PT ;  /* 0x000000ff0600720c */ /* 0x000fce0003f25270 */
[----:B------:R-:W-:Y:S06]  /*0590*/  @!P0 BRA `(.L_x_64) ;  /* 0x0000000000688947 */ /* 0x000fec0003800000 */
[----:B------:R-:W1:Y:S01]  /*05a0*/  LDC.64 R8, c[0x0][0x380] ;  /* 0x0000e000ff087b82 */ /* 0x000e620000000a00 */
[----:B------:R-:W-:Y:S01]  /*05b0*/  IADD3 R3, PT, PT, R4, R7, RZ ;  /* 0x0000000704037210 */ /* 0x000fe20007ffe0ff */
[----:B------:R-:W-:-:S06]  /*05c0*/  IMAD R13, R7, R5, R2 ;  /* 0x00000005070d7224 */ /* 0x000fcc00078e0202 */
[----:B------:R-:W2:Y:S01]  /*05d0*/  LDC.64 R14, c[0x0][0x388] ;  /* 0x0000e200ff0e7b82 */ /* 0x000ea20000000a00 */
[----:B-1----:R-:W-:-:S04]  /*05e0*/  IMAD.WIDE R8, R3, 0x8, R8 ;  /* 0x0000000803087825 */ /* 0x002fc800078e0208 */
[----:B--2---:R-:W-:Y:S02]  /*05f0*/  IMAD.WIDE R14, R13, 0x8, R14 ;  /* 0x000000080d0e7825 */ /* 0x004fe400078e020e */
[----:B------:R-:W2:Y:S04]  /*0600*/  LDG.E.64 R12, desc[UR6][R8.64] ;  /* 0x00000006080c7981 */ /* 0x000ea8000c1e1b00 */
[----:B---3--:R-:W2:Y:S02]  /*0610*/  LDG.E.64 R18, desc[UR6][R14.64] ;  /* 0x000000060e127981 */ /* 0x008ea4000c1e1b00 */
[----:B--2---:R-:W-:Y:S01]  /*0620*/  DFMA R12, R12, R18, R16 ;  /* 0x000000120c0c722b */ /* 0x004fe20000000010 */
[----:B------:R-:W-:-:S06]  /*0630*/  IMAD.WIDE R18, R5, 0x8, R14 ;  /* 0x0000000805127825 */ /* 0x000fcc00078e020e */
[----:B------:R1:W-:Y:S04]  /*0640*/  STG.E.64 desc[UR6][R10.64], R12 ;  /* 0x0000000c0a007986 */ /* 0x0003e8000c101b06 */
[----:B------:R-:W2:Y:S04]  /*0650*/  LDG.E.64 R16, desc[UR6][R8.64+0x8] ;  /* 0x0000080608107981 */ /* 0x000ea8000c1e1b00 */
[----:B------:R-:W2:Y:S01]  /*0660*/  LDG.E.64 R20, desc[UR6][R18.64] ;  /* 0x0000000612147981 */ /* 0x000ea2000c1e1b00 */
        /* <DEDUP_REMOVED lines=10> */
[----:B------:R-:W-:Y:S01]  /*0710*/  IADD3 R7, PT, PT, R7, 0x4, RZ ;  /* 0x0000000407077810 */ /* 0x000fe20007ffe0ff */
[----:B--2---:R-:W-:-:S07]  /*0720*/  DFMA R16, R16, R14, R24 ;  /* 0x0000000e1010722b */ /* 0x004fce0000000018 */
[----:B------:R1:W-:Y:S04]  /*0730*/  STG.E.64 desc[UR6][R10.64], R16 ;  /* 0x000000100a007986 */ /* 0x0003e8000c101b06 */
.L_x_64:
[----:B------:R-:W-:Y:S05]  /*0740*/  @!P1 EXIT ;  /* 0x000000000000994d */ /* 0x000fea0003800000 */
[----:B------:R-:W-:Y:S02]  /*0750*/  ISETP.NE.AND P0, PT, R6, 0x1, PT ;  /* 0x000000010600780c */ /* 0x000fe40003f05270 */
[----:B------:R-:W-:-:S04]  /*0760*/  LOP3.LUT R0, R0, 0x1, RZ, 0xc0, !PT ;  /* 0x0000000100007812 */ /* 0x000fc800078ec0ff */
[----:B------:R-:W-:-:S07]  /*0770*/  ISETP.NE.U32.AND P1, PT, R0, 0x1, PT ;  /* 0x000000010000780c */ /* 0x000fce0003f25070 */
[----:B------:R-:W-:Y:S06]  /*0780*/  @!P0 BRA `(.L_x_65) ;  /* 0x0000000000408947 */ /* 0x000fec0003800000 */
[----:B------:R-:W2:Y:S01]  /*0790*/  LDC.64 R8, c[0x0][0x380] ;  /* 0x0000e000ff087b82 */ /* 0x000ea20000000a00 */
[----:B------:R-:W-:Y:S01]  /*07a0*/  IADD3 R15, PT, PT, R4, R7, RZ ;  /* 0x00000007040f7210 */ /* 0x000fe20007ffe0ff */
[----:B---3--:R-:W-:-:S06]  /*07b0*/  IMAD R19, R7, R5, R2 ;  /* 0x0000000507137224 */ /* 0x008fcc00078e0202 */
[----:B-1----:R-:W1:Y:S01]  /*07c0*/  LDC.64 R12, c[0x0][0x388] ;  /* 0x0000e200ff0c7b82 */ /* 0x002e620000000a00 */
[----:B--2---:R-:W-:-:S05]  /*07d0*/  IMAD.WIDE R14, R15, 0x8, R8 ;  /* 0x000000080f0e7825 */ /* 0x004fca00078e0208 */
[----:B------:R-:W2:Y:S01]  /*07e0*/  LDG.E.64 R8, desc[UR6][R14.64] ;  /* 0x000000060e087981 */ /* 0x000ea2000c1e1b00 */
[----:B-1----:R-:W-:-:S05]  /*07f0*/  IMAD.WIDE R18, R19, 0x8, R12 ;  /* 0x0000000813127825 */ /* 0x002fca00078e020c */
[----:B------:R-:W2:Y:S02]  /*0800*/  LDG.E.64 R12, desc[UR6][R18.64] ;  /* 0x00000006120c7981 */ /* 0x000ea4000c1e1b00 */
[----:B--2---:R-:W-:Y:S01]  /*0810*/  DFMA R8, R8, R12, R16 ;  /* 0x0000000c0808722b */ /* 0x004fe20000000010 */
[----:B------:R-:W-:-:S06]  /*0820*/  IMAD.WIDE R12, R5, 0x8, R18 ;  /* 0x00000008050c7825 */ /* 0x000fcc00078e0212 */
[----:B------:R2:W-:Y:S04]  /*0830*/  STG.E.64 desc[UR6][R10.64], R8 ;  /* 0x000000080a007986 */ /* 0x0005e8000c101b06 */
[----:B------:R-:W3:Y:S04]  /*0840*/  LDG.E.64 R16, desc[UR6][R14.64+0x8] ;  /* 0x000008060e107981 */ /* 0x000ee8000c1e1b00 */
[----:B------:R-:W3:Y:S01]  /*0850*/  LDG.E.64 R12, desc[UR6][R12.64] ;  /* 0x000000060c0c7981 */ /* 0x000ee2000c1e1b00 */
[----:B------:R-:W-:Y:S01]  /*0860*/  IADD3 R7, PT, PT, R7, 0x2, RZ ;  /* 0x0000000207077810 */ /* 0x000fe20007ffe0ff */
[----:B---3--:R-:W-:-:S07]  /*0870*/  DFMA R16, R16, R12, R8 ;  /* 0x0000000c1010722b */ /* 0x008fce0000000008 */
[----:B------:R2:W-:Y:S04]  /*0880*/  STG.E.64 desc[UR6][R10.64], R16 ;  /* 0x000000100a007986 */ /* 0x0005e8000c101b06 */
.L_x_65:
[----:B------:R-:W-:Y:S05]  /*0890*/  @P1 EXIT ;  /* 0x000000000000194d */ /* 0x000fea0003800000 */
[----:B--2---:R-:W2:Y:S01]  /*08a0*/  LDC.64 R8, c[0x0][0x380] ;  /* 0x0000e000ff087b82 */ /* 0x004ea20000000a00 */
[----:B------:R-:W-:Y:S01]  /*08b0*/  IADD3 R3, PT, PT, R4, R7, RZ ;  /* 0x0000000704037210 */ /* 0x000fe20007ffe0ff */
[----:B------:R-:W-:-:S06]  /*08c0*/  IMAD R5, R7, R5, R2 ;  /* 0x0000000507057224 */ /* 0x000fcc00078e0202 */
[----:B-1----:R-:W1:Y:S01]  /*08d0*/  LDC.64 R12, c[0x0][0x388] ;  /* 0x0000e200ff0c7b82 */ /* 0x002e620000000a00 */
[----:B--2---:R-:W-:-:S06]  /*08e0*/  IMAD.WIDE R2, R3, 0x8, R8 ;  /* 0x0000000803027825 */ /* 0x004fcc00078e0208 */
[----:B------:R-:W3:Y:S01]  /*08f0*/  LDG.E.64 R2, desc[UR6][R2.64] ;  /* 0x0000000602027981 */ /* 0x000ee2000c1e1b00 */
[----:B-1----:R-:W-:-:S06]  /*0900*/  IMAD.WIDE R4, R5, 0x8, R12 ;  /* 0x0000000805047825 */ /* 0x002fcc00078e020c */
[----:B------:R-:W3:Y:S02]  /*0910*/  LDG.E.64 R4, desc[UR6][R4.64] ;  /* 0x0000000604047981 */ /* 0x000ee4000c1e1b00 */
[----:B---3--:R-:W-:-:S07]  /*0920*/  DFMA R16, R2, R4, R16 ;  /* 0x000000040210722b */ /* 0x008fce0000000010 */
[----:B------:R-:W-:Y:S01]  /*0930*/  STG.E.64 desc[UR6][R10.64], R16 ;  /* 0x000000100a007986 */ /* 0x000fe2000c101b06 */
[----:B------:R-:W-:Y:S05]  /*0940*/  EXIT ;  /* 0x000000000000794d */ /* 0x000fea0003800000 */
.L_x_66:
        /* <DEDUP_REMOVED lines=11> */
.L_x_100:


//--------------------- .text._Z14GPUMultKernelBPdS_S_iii --------------------------
	.section	.text._Z14GPUMultKernelBPdS_S_iii,"ax",@progbits
	.align	128
        .global         _Z14GPUMultKernelBPdS_S_iii
        .type           _Z14GPUMultKernelBPdS_S_iii,@function
        .size           _Z14GPUMultKernelBPdS_S_iii,(.L_x_101 - _Z14GPUMultKernelBPdS_S_iii)
        .other          _Z14GPUMultKernelBPdS_S_iii,@"STO_CUDA_ENTRY STV_DEFAULT"
_Z14GPUMultKernelBPdS_S_iii:
.text._Z14GPUMultKernelBPdS_S_iii:
        /* <DEDUP_REMOVED lines=22> */
[----:B------:R-:W-:Y:S01]  /*0160*/  HFMA2 R5, -RZ, RZ, 0, 0 ;  /* 0x00000000ff057431 */ /* 0x000fe200000001ff */
[----:B------:R-:W-:Y:S02]  /*0170*/  LOP3.LUT R4, R2, 0x7, RZ, 0xc0, !PT ;  /* 0x0000000702047812 */ /* 0x000fe400078ec0ff */
[----:B------:R-:W-:Y:S02]  /*0180*/  CS2R R20, SRZ ;  /* 0x0000000000147805 */ /* 0x000fe4000001ff00 */
[----:B------:R-:W-:-:S07]  /*0190*/  ISETP.NE.AND P0, PT, R4, RZ, PT ;  /* 0x000000ff0400720c */ /* 0x000fce0003f05270 */
[----:B------:R-:W-:Y:S06]  /*01a0*/  @!P1 BRA `(.L_x_67) ;  /* 0x0000000000f09947 */ /* 0x000fec0003800000 */
[----:B------:R-:W-:Y:S02]  /*01b0*/  LOP3.LUT R5, R2, 0x7ffffff8, RZ, 0xc0, !PT ;  /* 0x7ffffff802057812 */ /* 0x000fe400078ec0ff */
[----:B------:R-:W-:Y:S02]  /*01c0*/  CS2R R20, SRZ ;  /* 0x0000000000147805 */ /* 0x000fe4000001ff00 */
[----:B------:R-:W-:Y:S02]  /*01d0*/  MOV R7, R3 ;  /* 0x0000000300077202 */ /* 0x000fe40000000f00 */
[----:B------:R-:W-:Y:S02]  /*01e0*/  MOV R8, R0 ;  /* 0x0000000000087202 */ /* 0x000fe40000000f00 */
[----:B------:R-:W-:-:S07]  /*01f0*/  IADD3 R6, PT, PT, -R5, RZ, RZ ;  /* 0x000000ff05067210 */ /* 0x000fce0007ffe1ff */
.L_x_68:
[----:B------:R-:W1:Y:S08]  /*0200*/  LDC.64 R24, c[0x0][0x380] ;  /* 0x0000e000ff187b82 */ /* 0x000e700000000a00 */
[----:B--2---:R-:W2:Y:S01]  /*0210*/  LDC.64 R22, c[0x0][0x388] ;  /* 0x0000e200ff167b82 */ /* 0x004ea20000000a00 */
[----:B-1----:R-:W-:-:S05]  /*0220*/  IMAD.WIDE R24, R7, 0x8, R24 ;  /* 0x0000000807187825 */ /* 0x002fca00078e0218 */
[----:B------:R-:W3:Y:S01]  /*0230*/  LDG.E.64 R16, desc[UR4][R24.64] ;  /* 0x0000000418107981 */ /* 0x000ee2000c1e1b00 */
[----:B--2---:R-:W-:-:S05]  /*0240*/  IMAD.WIDE R22, R8, 0x8, R22 ;  /* 0x0000000808167825 */ /* 0x004fca00078e0216 */
[----:B------:R-:W3:Y:S01]  /*0250*/  LDG.E.64 R14, desc[UR4][R22.64] ;  /* 0x00000004160e7981 */ /* 0x000ee2000c1e1b00 */
[----:B------:R-:W-:-:S04]  /*0260*/  IMAD.WIDE R28, R12, 0x8, R24 ;  /* 0x000000080c1c7825 */ /* 0x000fc800078e0218 */
[----:B------:R-:W-:Y:S01]  /*0270*/  IMAD.WIDE R18, R13, 0x8, R22 ;  /* 0x000000080d127825 */ /* 0x000fe200078e0216 */
[----:B---3--:R-:W-:-:S07]  /*0280*/  DFMA R16, R16, R14, R20 ;  /* 0x0000000e1010722b */ /* 0x008fce0000000014 */
[----:B------:R1:W-:Y:S04]  /*0290*/  STG.E.64 desc[UR4][R10.64], R16 ;  /* 0x000000100a007986 */ /* 0x0003e8000c101b04 */
[----:B------:R2:W3:Y:S04]  /*02a0*/  LDG.E.64 R20, desc[UR4][R28.64] ;  /* 0x000000041c147981 */ /* 0x0004e8000c1e1b00 */
[----:B------:R-:W3:Y:S01]  /*02b0*/  LDG.E.64 R14, desc[UR4][R18.64] ;  /* 0x00000004120e7981 */ /* 0x000ee2000c1e1b00 */
[----:B------:R-:W-:-:S04]  /*02c0*/  IMAD.WIDE R26, R13, 0x8, R18 ;  /* 0x000000080d1a7825 */ /* 0x000fc800078e0212 */
[----:B--2---:R-:W-:Y:S01]  /*02d0*/  IMAD.WIDE R28, R12, 0x8, R28 ;  /* 0x000000080c1c7825 */ /* 0x004fe200078e021c */
[----:B---3--:R-:W-:-:S07]  /*02e0*/  DFMA R20, R20, R14, R16 ;  /* 0x0000000e1414722b */ /* 0x008fce0000000010 */
[----:B------:R2:W-:Y:S04]  /*02f0*/  STG.E.64 desc[UR4][R10.64], R20 ;  /* 0x000000140a007986 */ /* 0x0005e8000c101b04 */
[----:B------:R-:W3:Y:S04]  /*0300*/  LDG.E.64 R24, desc[UR4][R28.64] ;  /* 0x000000041c187981 */ /* 0x000ee8000c1e1b00 */
[----:B------:R-:W3:Y:S01]  /*0310*/  LDG.E.64 R14, desc[UR4][R26.64] ;  /* 0x000000041a0e7981 */ /* 0x000ee2000c1e1b00 */
[----:B------:R-:W-:-:S04]  /*0320*/  IMAD.WIDE R22, R12, 0x8, R28 ;  /* 0x000000080c167825 */ /* 0x000fc800078e021c */
[----:B-1----:R-:W-:Y:S01]  /*0330*/  IMAD.WIDE R16, R13, 0x8, R26 ;  /* 0x000000080d107825 */ /* 0x002fe200078e021a */
[----:B---3--:R-:W-:-:S07]  /*0340*/  DFMA R24, R24, R14, R20 ;  /* 0x0000000e1818722b */ /* 0x008fce0000000014 */
[----:B------:R1:W-:Y:S04]  /*0350*/  STG.E.64 desc[UR4][R10.64], R24 ;  /* 0x000000180a007986 */ /* 0x0003e8000c101b04 */
[----:B------:R3:W4:Y:S04]  /*0360*/  LDG.E.64 R18, desc[UR4][R22.64] ;  /* 0x0000000416127981 */ /* 0x000728000c1e1b00 */
[----:B------:R-:W4:Y:S01]  /*0370*/  LDG.E.64 R14, desc[UR4][R16.64] ;  /* 0x00000004100e7981 */ /* 0x000f22000c1e1b00 */
[----:B--2---:R-:W-:-:S04]  /*0380*/  IMAD.WIDE R20, R13, 0x8, R16 ;  /* 0x000000080d147825 */ /* 0x004fc800078e0210 */
[----:B---3--:R-:W-:Y:S01]  /*0390*/  IMAD.WIDE R22, R12, 0x8, R22 ;  /* 0x000000080c167825 */ /* 0x008fe200078e0216 */
[----:B----4-:R-:W-:-:S07]  /*03a0*/  DFMA R18, R18, R14, R24 ;  /* 0x0000000e1212722b */ /* 0x010fce0000000018 */
[----:B------:R2:W-:Y:S04]  /*03b0*/  STG.E.64 desc[UR4][R10.64], R18 ;  /* 0x000000120a007986 */ /* 0x0005e8000c101b04 */
[----:B------:R-:W3:Y:S04]  /*03c0*/  LDG.E.64 R28, desc[UR4][R22.64] ;  /* 0x00000004161c7981 */ /* 0x000ee8000c1e1b00 */
[----:B------:R-:W3:Y:S01]  /*03d0*/  LDG.E.64 R14, desc[UR4][R20.64] ;  /* 0x00000004140e7981 */ /* 0x000ee2000c1e1b00 */
[----:B------:R-:W-:-:S04]  /*03e0*/  IMAD.WIDE R26, R12, 0x8, R22 ;  /* 0x000000080c1a7825 */ /* 0x000fc800078e0216 */
[----:B-1----:R-:W-:Y:S01]  /*03f0*/  IMAD.WIDE R24, R13, 0x8, R20 ;  /* 0x000000080d187825 */ /* 0x002fe200078e0214 */
[----:B---3--:R-:W-:-:S07]  /*0400*/  DFMA R28, R28, R14, R18 ;  /* 0x0000000e1c1c722b */ /* 0x008fce0000000012 */
[----:B------:R1:W-:Y:S04]  /*0410*/  STG.E.64 desc[UR4][R10.64], R28 ;  /* 0x0000001c0a007986 */ /* 0x0003e8000c101b04 */
[----:B------:R-:W3:Y:S04]  /*0420*/  LDG.E.64 R14, desc[UR4][R26.64] ;  /* 0x000000041a0e7981 */ /* 0x000ee8000c1e1b00 */
[----:B------:R-:W3:Y:S01]  /*0430*/  LDG.E.64 R16, desc[UR4][R24.64] ;  /* 0x0000000418107981 */ /* 0x000ee2000c1e1b00 */
[----:B--2---:R-:W-:Y:S01]  /*0440*/  IMAD.WIDE R18, R13, 0x8, R24 ;  /* 0x000000080d127825 */ /* 0x004fe200078e0218 */
[----:B---3--:R-:W-:-:S03]  /*0450*/  DFMA R14, R14, R16, R28 ;  /* 0x000000100e0e722b */ /* 0x008fc6000000001c */
[----:B------:R-:W-:-:S04]  /*0460*/  IMAD.WIDE R16, R12, 0x8, R26 ;  /* 0x000000080c107825 */ /* 0x000fc800078e021a */
[----:B------:R2:W-:Y:S04]  /*0470*/  STG.E.64 desc[UR4][R10.64], R14 ;  /* 0x0000000e0a007986 */ /* 0x0005e8000c101b04 */
[----:B------:R3:W4:Y:S04]  /*0480*/  LDG.E.64 R20, desc[UR4][R16.64] ;  /* 0x0000000410147981 */ /* 0x000728000c1e1b00 */
[----:B------:R-:W4:Y:S01]  /*0490*/  LDG.E.64 R22, desc[UR4][R18.64] ;  /* 0x0000000412167981 */ /* 0x000f22000c1e1b00 */
[----:B-1----:R-:W-:-:S04]  /*04a0*/  IMAD.WIDE R28, R13, 0x8, R18 ;  /* 0x000000080d1c7825 */ /* 0x002fc800078e0212 */
[----:B---3--:R-:W-:Y:S01]  /*04b0*/  IMAD.WIDE R16, R12, 0x8, R16 ;  /* 0x000000080c107825 */ /* 0x008fe200078e0210 */
[----:B----4-:R-:W-:-:S07]  /*04c0*/  DFMA R22, R20, R22, R14 ;  /* 0x000000161416722b */ /* 0x010fce000000000e */
[----:B------:R2:W-:Y:S04]  /*04d0*/  STG.E.64 desc[UR4][R10.64], R22 ;  /* 0x000000160a007986 */ /* 0x0005e8000c101b04 */
[----:B------:R-:W3:Y:S04]  /*04e0*/  LDG.E.64 R20, desc[UR4][R16.64] ;  /* 0x0000000410147981 */ /* 0x000ee8000c1e1b00 */
[----:B------:R-:W3:Y:S01]  /*04f0*/  LDG.E.64 R28, desc[UR4][R28.64] ;  /* 0x000000041c1c7981 */ /* 0x000ee2000c1e1b00 */
[----:B------:R-:W-:-:S04]  /*0500*/  IADD3 R6, PT, PT, R6, 0x8, RZ ;  /* 0x0000000806067810 */ /* 0x000fc80007ffe0ff */
[----:B------:R-:W-:Y:S02]  /*0510*/  ISETP.NE.AND P1, PT, R6, RZ, PT ;  /* 0x000000ff0600720c */ /* 0x000fe40003f25270 */
[----:B------:R-:W-:Y:S02]  /*0520*/  LEA R7, R12, R7, 0x3 ;  /* 0x000000070c077211 */ /* 0x000fe400078e18ff */
[----:B------:R-:W-:Y:S01]  /*0530*/  LEA R8, R13, R8, 0x3 ;  /* 0x000000080d087211 */ /* 0x000fe200078e18ff */
[----:B---3--:R-:W-:-:S07]  /*0540*/  DFMA R20, R20, R28, R22 ;  /* 0x0000001c1414722b */ /* 0x008fce0000000016 */
[----:B------:R2:W-:Y:S01]  /*0550*/  STG.E.64 desc[UR4][R10.64], R20 ;  /* 0x000000140a007986 */ /* 0x0005e2000c101b04 */
[----:B------:R-:W-:Y:S05]  /*0560*/  @P1 BRA `(.L_x_68) ;  /* 0xfffffffc00241947 */ /* 0x000fea000383ffff */
.L_x_67:
[----:B------:R-:W-:Y:S05]  /*0570*/  @!P0 EXIT ;  /* 0x000000000000894d */ /* 0x000fea0003800000 */
[----:B------:R-:W-:Y:S02]  /*0580*/  ISETP.GE.U32.AND P0, PT, R4, 0x4, PT ;  /* 0x000000040400780c */ /* 0x000fe40003f06070 */
[----:B--2---:R-:W-:-:S04]  /*0590*/  LOP3.LUT R22, R2, 0x3, RZ, 0xc0, !PT ;  /* 0x0000000302167812 */ /* 0x004fc800078ec0ff */
[----:B------:R-:W-:-:S07]  /*05a0*/  ISETP.NE.AND P1, PT, R22, RZ, PT ;  /* 0x000000ff1600720c */ /* 0x000fce0003f25270 */
[----:B------:R-:W-:Y:S06]  /*05b0*/  @!P0 BRA `(.L_x_69) ;  /* 0x0000000000748947 */ /* 0x000fec0003800000 */
[----:B------:R-:W1:Y:S01]  /*05c0*/  LDC.64 R6, c[0x0][0x380] ;  /* 0x0000e000ff067b82 */ /* 0x000e620000000a00 */
[C---:B------:R-:W-:Y:S02]  /*05d0*/  IMAD R9, R5.reuse, R12, R3 ;  /* 0x0000000c05097224 */ /* 0x040fe400078e0203 */
[----:B------:R-:W-:-:S05]  /*05e0*/  IMAD R17, R5, R13, R0 ;  /* 0x0000000d05117224 */ /* 0x000fca00078e0200 */
[----:B------:R-:W2:Y:S01]  /*05f0*/  LDC.64 R14, c[0x0][0x388] ;  /* 0x0000e200ff0e7b82 */ /* 0x000ea20000000a00 */
[----:B-1----:R-:W-:-:S05]  /*0600*/  IMAD.WIDE R6, R9, 0x8, R6 ;  /* 0x0000000809067825 */ /* 0x002fca00078e0206 */
[----:B------:R-:W3:Y:S01]  /*0610*/  LDG.E.64 R8, desc[UR4][R6.64] ;  /* 0x0000000406087981 */ /* 0x000ee2000c1e1b00 */
[----:B--2---:R-:W-:-:S05]  /*0620*/  IMAD.WIDE R14, R17, 0x8, R14 ;  /* 0x00000008110e7825 */ /* 0x004fca00078e020e */
[----:B------:R-:W3:Y:S02]  /*0630*/  LDG.E.64 R16, desc[UR4][R14.64] ;  /* 0x000000040e107981 */ /* 0x000ee4000c1e1b00 */
[----:B---3--:R-:W-:Y:S01]  /*0640*/  DFMA R8, R8, R16, R20 ;  /* 0x000000100808722b */ /* 0x008fe20000000014 */
[----:B------:R-:W-:-:S04]  /*0650*/  IMAD.WIDE R16, R12, 0x8, R6 ;  /* 0x000000080c107825 */ /* 0x000fc800078e0206 */
[C---:B------:R-:W-:Y:S02]  /*0660*/  IMAD.WIDE R20, R13.reuse, 0x8, R14 ;  /* 0x000000080d147825 */ /* 0x040fe400078e020e */
[----:B------:R1:W-:Y:S04]  /*0670*/  STG.E.64 desc[UR4][R10.64], R8 ;  /* 0x000000080a007986 */ /* 0x0003e8000c101b04 */
[----:B------:R-:W2:Y:S04]  /*0680*/  LDG.E.64 R18, desc[UR4][R16.64] ;  /* 0x0000000410127981 */ /* 0x000ea8000c1e1b00 */
[----:B------:R-:W2:Y:S01]  /*0690*/  LDG.E.64 R24, desc[UR4][R20.64] ;  /* 0x0000000414187981 */ /* 0x000ea2000c1e1b00 */
[----:B------:R-:W-:Y:S01]  /*06a0*/  IMAD.WIDE R26, R13, 0x8, R20 ;  /* 0x000000080d1a7825 */ /* 0x000fe200078e0214 */
[----:B--2---:R-:W-:-:S03]  /*06b0*/  DFMA R18, R18, R24, R8 ;  /* 0x000000181212722b */ /* 0x004fc60000000008 */
[----:B------:R-:W-:-:S04]  /*06c0*/  IMAD.WIDE R24, R12, 0x8, R16 ;  /* 0x000000080c187825 */ /* 0x000fc800078e0210 */
[----:B------:R2:W-:Y:S04]  /*06d0*/  STG.E.64 desc[UR4][R10.64], R18 ;  /* 0x000000120a007986 */ /* 0x0005e8000c101b04 */
[----:B------:R-:W3:Y:S04]  /*06e0*/  LDG.E.64 R6, desc[UR4][R24.64] ;  /* 0x0000000418067981 */ /* 0x000ee8000c1e1b00 */
[----:B------:R-:W3:Y:S01]  /*06f0*/  LDG.E.64 R14, desc[UR4][R26.64] ;  /* 0x000000041a0e7981 */ /* 0x000ee2000c1e1b00 */
[----:B-1----:R-:W-:Y:S01]  /*0700*/  IMAD.WIDE R8, R13, 0x8, R26 ;  /* 0x000000080d087825 */ /* 0x002fe200078e021a */
[----:B---3--:R-:W-:-:S03]  /*0710*/  DFMA R6, R6, R14, R18 ;  /* 0x0000000e0606722b */ /* 0x008fc60000000012 */
[----:B------:R-:W-:-:S04]  /*0720*/  IMAD.WIDE R14, R12, 0x8, R24 ;  /* 0x000000080c0e7825 */ /* 0x000fc800078e0218 */
[----:B------:R2:W-:Y:S04]  /*0730*/  STG.E.64 desc[UR4][R10.64], R6 ;  /* 0x000000060a007986 */ /* 0x0005e8000c101b04 */
[----:B------:R-:W3:Y:S04]  /*0740*/  LDG.E.64 R14, desc[UR4][R14.64] ;  /* 0x000000040e0e7981 */ /* 0x000ee8000c1e1b00 */
[----:B------:R-:W3:Y:S01]  /*0750*/  LDG.E.64 R8, desc[UR4][R8.64] ;  /* 0x0000000408087981 */ /* 0x000ee2000c1e1b00 */
[----:B------:R-:W-:Y:S01]  /*0760*/  IADD3 R5, PT, PT, R5, 0x4, RZ ;  /* 0x0000000405057810 */ /* 0x000fe20007ffe0ff */
[----:B---3--:R-:W-:-:S07]  /*0770*/  DFMA R20, R14, R8, R6 ;  /* 0x000000080e14722b */ /* 0x008fce0000000006 */
[----:B------:R2:W-:Y:S04]  /*0780*/  STG.E.64 desc[UR4][R10.64], R20 ;  /* 0x000000140a007986 */ /* 0x0005e8000c101b04 */
.L_x_69:
[----:B------:R-:W-:Y:S05]  /*0790*/  @!P1 EXIT ;  /* 0x000000000000994d */ /* 0x000fea0003800000 */
[----:B------:R-:W-:Y:S02]  /*07a0*/  ISETP.NE.AND P0, PT, R22, 0x1, PT ;  /* 0x000000011600780c */ /* 0x000fe40003f05270 */
[----:B------:R-:W-:-:S04]  /*07b0*/  LOP3.LUT R2, R2, 0x1, RZ, 0xc0, !PT ;  /* 0x0000000102027812 */ /* 0x000fc800078ec0ff */
[----:B------:R-:W-:-:S07]  /*07c0*/  ISETP.NE.U32.AND P1, PT, R2, 0x1, PT ;  /* 0x000000010200780c */ /* 0x000fce0003f25070 */
[----:B------:R-:W-:Y:S06]  /*07d0*/  @!P0 BRA `(.L_x_70) ;  /* 0x0000000000448947 */ /* 0x000fec0003800000 */
[----:B--2---:R-:W1:Y:S01]  /*07e0*/  LDC.64 R6, c[0x0][0x380] ;  /* 0x0000e000ff067b82 */ /* 0x004e620000000a00 */
[C---:B------:R-:W-:Y:S02]  /*07f0*/  IMAD R15, R5.reuse, R12, R3 ;  /* 0x0000000c050f7224 */ /* 0x040fe400078e0203 */
[----:B------:R-:W-:-:S05]  /*0800*/  IMAD R17, R5, R13, R0 ;  /* 0x0000000d05117224 */ /* 0x000fca00078e0200 */
[----:B------:R-:W2:Y:S01]  /*0810*/  LDC.64 R8, c[0x0][0x388] ;  /* 0x0000e200ff087b82 */ /* 0x000ea20000000a00 */
[----:B-1----:R-:W-:-:S05]  /*0820*/  IMAD.WIDE R14, R15, 0x8, R6 ;  /* 0x000000080f0e7825 */ /* 0x002fca00078e0206 */
[----:B------:R-:W3:Y:S01]  /*0830*/  LDG.E.64 R6, desc[UR4][R14.64] ;  /* 0x000000040e067981 */ /* 0x000ee2000c1e1b00 */
[----:B--2---:R-:W-:-:S05]  /*0840*/  IMAD.WIDE R16, R17, 0x8, R8 ;  /* 0x0000000811107825 */ /* 0x004fca00078e0208 */
[----:B------:R-:W3:Y:S01]  /*0850*/  LDG.E.64 R8, desc[UR4][R16.64] ;  /* 0x0000000410087981 */ /* 0x000ee2000c1e1b00 */
[----:B------:R-:W-:Y:S01]  /*0860*/  IMAD.WIDE R18, R12, 0x8, R14 ;  /* 0x000000080c127825 */ /* 0x000fe200078e020e */
[----:B---3--:R-:W-:-:S03]  /*0870*/  DFMA R6, R6, R8, R20 ;  /* 0x000000080606722b */ /* 0x008fc60000000014 */
[----:B------:R-:W-:-:S04]  /*0880*/  IMAD.WIDE R8, R13, 0x8, R16 ;  /* 0x000000080d087825 */ /* 0x000fc800078e0210 */
[----:B------:R1:W-:Y:S04]  /*0890*/  STG.E.64 desc[UR4][R10.64], R6 ;  /* 0x000000060a007986 */ /* 0x0003e8000c101b04 */
[----:B------:R-:W2:Y:S04]  /*08a0*/  LDG.E.64 R20, desc[UR4][R18.64] ;  /* 0x0000000412147981 */ /* 0x000ea8000c1e1b00 */
[----:B------:R-:W2:Y:S01]  /*08b0*/  LDG.E.64 R8, desc[UR4][R8.64] ;  /* 0x0000000408087981 */ /* 0x000ea2000c1e1b00 */
[----:B------:R-:W-:Y:S01]  /*08c0*/  IADD3 R5, PT, PT, R5, 0x2, RZ ;  /* 0x0000000205057810 */ /* 0x000fe20007ffe0ff */
[----:B--2---:R-:W-:-:S07]  /*08d0*/  DFMA R20, R20, R8, R6 ;  /* 0x000000081414722b */ /* 0x004fce0000000006 */
[----:B------:R1:W-:Y:S04]  /*08e0*/  STG.E.64 desc[UR4][R10.64], R20 ;  /* 0x000000140a007986 */ /* 0x0003e8000c101b04 */
.L_x_70:
[----:B------:R-:W-:Y:S05]  /*08f0*/  @P1 EXIT ;  /* 0x000000000000194d */ /* 0x000fea0003800000 */
[----:B-12---:R-:W1:Y:S01]  /*0900*/  LDC.64 R6, c[0x0][0x380] ;  /* 0x0000e000ff067b82 */ /* 0x006e620000000a00 */
[C---:B------:R-:W-:Y:S02]  /*0910*/  IMAD R3, R5.reuse, R12, R3 ;  /* 0x0000000c05037224 */ /* 0x040fe400078e0203 */
[----:B------:R-:W-:-:S05]  /*0920*/  IMAD R5, R5, R13, R0 ;  /* 0x0000000d05057224 */ /* 0x000fca00078e0200 */
[----:B------:R-:W2:Y:S01]  /*0930*/  LDC.64 R8, c[0x0][0x388] ;  /* 0x0000e200ff087b82 */ /* 0x000ea20000000a00 */
[----:B-1----:R-:W-:-:S06]  /*0940*/  IMAD.WIDE R2, R3, 0x8, R6 ;  /* 0x0000000803027825 */ /* 0x002fcc00078e0206 */
[----:B------:R-:W3:Y:S01]  /*0950*/  LDG.E.64 R2, desc[UR4][R2.64] ;  /* 0x0000000402027981 */ /* 0x000ee2000c1e1b00 */
[----:B--2---:R-:W-:-:S06]  /*0960*/  IMAD.WIDE R4, R5, 0x8, R8 ;  /* 0x0000000805047825 */ /* 0x004fcc00078e0208 */
[----:B------:R-:W3:Y:S02]  /*0970*/  LDG.E.64 R4, desc[UR4][R4.64] ;  /* 0x0000000404047981 */ /* 0x000ee4000c1e1b00 */
[----:B---3--:R-:W-:-:S07]  /*0980*/  DFMA R20, R2, R4, R20 ;  /* 0x000000040214722b */ /* 0x008fce0000000014 */
[----:B------:R-:W-:Y:S01]  /*0990*/  STG.E.64 desc[UR4][R10.64], R20 ;  /* 0x000000140a007986 */ /* 0x000fe2000c101b04 */
[----:B------:R-:W-:Y:S05]  /*09a0*/  EXIT ;  /* 0x000000000000794d */ /* 0x000fea0003800000 */
.L_x_71:
        /* <DEDUP_REMOVED lines=13> */
.L_x_101:


//--------------------- .text._Z14GPUMultKernelAPdS_S_iii --------------------------
	.section	.text._Z14GPUMultKernelAPdS_S_iii,"ax",@progbits
	.align	128
        .global         _Z14GPUMultKernelAPdS_S_iii
        .type           _Z14GPUMultKernelAPdS_S_iii,@function
        .size           _Z14GPUMultKernelAPdS_S_iii,(.L_x_102 - _Z14GPUMultKernelAPdS_S_iii)
        .other          _Z14GPUMultKernelAPdS_S_iii,@"STO_CUDA_ENTRY STV_DEFAULT"
_Z14GPUMultKernelAPdS_S_iii:
.text._Z14GPUMultKernelAPdS_S_iii:
        /* <DEDUP_REMOVED lines=8> */
[----:B0-----:R-:W-:-:S05]  /*0080*/  IMAD R6, R6, UR5, R3 ;  /* 0x0000000506067c24 */ /* 0x001fca000f8e0203 */
[----:B--2---:R-:W-:Y:S01]  /*0090*/  ISETP.GE.AND P0, PT, R6, UR9, PT ;  /* 0x0000000906007c0c */ /* 0x004fe2000bf06270 */
[----:B-1----:R-:W-:-:S05]  /*00a0*/  IMAD R5, R5, UR4, R0 ;  /* 0x0000000405057c24 */ /* 0x002fca000f8e0200 */
[----:B------:R-:W-:-:S13]  /*00b0*/  ISETP.GE.OR P0, PT, R5, UR8, P0 ;  /* 0x0000000805007c0c */ /* 0x000fda0008706670 */
[----:B------:R-:W-:Y:S05]  /*00c0*/  @P0 EXIT ;  /* 0x000000000000094d */ /* 0x000fea0003800000 */
[----:B------:R-:W0:Y:S01]  /*00d0*/  LDC R8, c[0x0][0x3a0] ;  /* 0x0000e800ff087b82 */ /* 0x000e220000000800 */
[----:B------:R-:W1:Y:S01]  /*00e0*/  LDCU.64 UR6, c[0x0][0x358] ;  /* 0x00006b00ff0677ac */ /* 0x000e620008000a00 */
[----:B------:R-:W-:-:S06]  /*00f0*/  IMAD R7, R6, UR8, R5 ;  /* 0x0000000806077c24 */ /* 0x000fcc000f8e0205 */
[----:B------:R-:W2:Y:S01]  /*0100*/  LDC.64 R2, c[0x0][0x390] ;  /* 0x0000e400ff027b82 */ /* 0x000ea20000000a00 */
[----:B0-----:R-:W-:Y:S01]  /*0110*/  ISETP.GE.AND P0, PT, R8, 0x1, PT ;  /* 0x000000010800780c */ /* 0x001fe20003f06270 */
[----:B--2---:R-:W-:-:S05]  /*0120*/  IMAD.WIDE R2, R7, 0x8, R2 ;  /* 0x0000000807027825 */ /* 0x004fca00078e0202 */
[----:B-1----:R0:W-:Y:S07]  /*0130*/  STG.E.64 desc[UR6][R2.64], RZ ;  /* 0x000000ff02007986 */ /* 0x0021ee000c101b06 */
[----:B------:R-:W-:Y:S05]  /*0140*/  @!P0 EXIT ;  /* 0x000000000000894d */ /* 0x000fea0003800000 */
[C---:B------:R-:W-:Y:S01]  /*0150*/  ISETP.GE.U32.AND P1, PT, R8.reuse, 0x8, PT ;  /* 0x000000080800780c */ /* 0x040fe20003f26070 */
[-C--:B------:R-:W-:Y:S01]  /*0160*/  IMAD R0, R5, R8.reuse, RZ ;  /* 0x0000000805007224 */ /* 0x080fe200078e02ff */
[----:B------:R-:W-:Y:S01]  /*0170*/  LOP3.LUT R15, R8, 0x7, RZ, 0xc0, !PT ;  /* 0x00000007080f7812 */ /* 0x000fe200078ec0ff */
[----:B------:R-:W-:Y:S01]  /*0180*/  IMAD R6, R6, R8, RZ ;  /* 0x0000000806067224 */ /* 0x000fe200078e02ff */
[----:B------:R-:W-:Y:S01]  /*0190*/  CS2R R4, SRZ ;  /* 0x0000000000047805 */ /* 0x000fe2000001ff00 */
[----:B------:R-:W-:Y:S01]  /*01a0*/  IMAD.MOV.U32 R7, RZ, RZ, RZ ;  /* 0x000000ffff077224 */ /* 0x000fe200078e00ff */
[----:B------:R-:W-:-:S07]  /*01b0*/  ISETP.NE.AND P0, PT, R15, RZ, PT ;  /* 0x000000ff0f00720c */ /* 0x000fce0003f05270 */
[----:B------:R-:W-:Y:S06]  /*01c0*/  @!P1 BRA `(.L_x_72) ;  /* 0x0000000000d89947 */ /* 0x000fec0003800000 */
[----:B------:R-:W1:Y:S01]  /*01d0*/  LDC.64 R4, c[0x0][0x388] ;  /* 0x0000e200ff047b82 */ /* 0x000e620000000a00 */
[----:B------:R-:W2:Y:S01]  /*01e0*/  LDCU.64 UR4, c[0x0][0x380] ;  /* 0x00007000ff0477ac */ /* 0x000ea20008000a00 */
[----:B------:R-:W-:Y:S01]  /*01f0*/  LOP3.LUT R7, R8, 0x7ffffff8, RZ, 0xc0, !PT ;  /* 0x7ffffff808077812 */ /* 0x000fe200078ec0ff */
[----:B------:R-:W-:-:S03]  /*0200*/  IMAD.MOV.U32 R14, RZ, RZ, R0 ;  /* 0x000000ffff0e7224 */ /* 0x000fc600078e0000 */
[----:B------:R-:W-:Y:S01]  /*0210*/  IADD3 R9, PT, PT, -R7, RZ, RZ ;  /* 0x000000ff07097210 */ /* 0x000fe20007ffe1ff */
[----:B--2---:R-:W-:-:S04]  /*0220*/  UIADD3 UR4, UP0, UPT, UR4, 0x20, URZ ;  /* 0x0000002004047890 */ /* 0x004fc8000ff1e0ff */
[----:B------:R-:W-:Y:S01]  /*0230*/  UIADD3.X UR5, UPT, UPT, URZ, UR5, URZ, UP0, !UPT ;  /* 0x00000005ff057290 */ /* 0x000fe200087fe4ff */
[----:B-1----:R-:W-:-:S03]  /*0240*/  IMAD.WIDE.U32 R4, R6, 0x8, R4 ;  /* 0x0000000806047825 */ /* 0x002fc600078e0004 */
[----:B------:R-:W-:-:S05]  /*0250*/  IADD3 R16, P1, PT, R4, 0x20, RZ ;  /* 0x0000002004107810 */ /* 0x000fca0007f3e0ff */
[----:B------:R-:W-:Y:S01]  /*0260*/  IMAD.X R17, RZ, RZ, R5, P1 ;  /* 0x000000ffff117224 */ /* 0x000fe200008e0605 */
[----:B------:R-:W-:-:S07]  /*0270*/  CS2R R4, SRZ ;  /* 0x0000000000047805 */ /* 0x000fce000001ff00 */
.L_x_73:
[----:B------:R-:W-:Y:S01]  /*0280*/  IMAD.U32 R12, RZ, RZ, UR4 ;  /* 0x00000004ff0c7e24 */ /* 0x000fe2000f8e00ff */
[----:B------:R-:W-:Y:S01]  /*0290*/  MOV R10, R16 ;  /* 0x00000010000a7202 */ /* 0x000fe20000000f00 */
[----:B------:R-:W-:Y:S02]  /*02a0*/  IMAD.U32 R13, RZ, RZ, UR5 ;  /* 0x00000005ff0d7e24 */ /* 0x000fe4000f8e00ff */
[----:B------:R-:W-:Y:S02]  /*02b0*/  IMAD.MOV.U32 R11, RZ, RZ, R17 ;  /* 0x000000ffff0b7224 */ /* 0x000fe400078e0011 */
[----:B------:R-:W-:-:S03]  /*02c0*/  IMAD.WIDE R12, R14, 0x8, R12 ;  /* 0x000000080e0c7825 */ /* 0x000fc600078e020c */
[----:B--2---:R-:W2:Y:S04]  /*02d0*/  LDG.E.64 R18, desc[UR6][R10.64+-0x20] ;  /* 0xffffe0060a127981 */ /* 0x004ea8000c1e1b00 */
[----:B------:R-:W2:Y:S02]  /*02e0*/  LDG.E.64 R16, desc[UR6][R12.64+-0x20] ;  /* 0xffffe0060c107981 */ /* 0x000ea4000c1e1b00 */
[----:B--2---:R-:W-:-:S07]  /*02f0*/  DFMA R16, R16, R18, R4 ;  /* 0x000000121010722b */ /* 0x004fce0000000004 */
[----:B------:R1:W-:Y:S04]  /*0300*/  STG.E.64 desc[UR6][R2.64], R16 ;  /* 0x0000001002007986 */ /* 0x0003e8000c101b06 */
[----:B------:R-:W2:Y:S04]  /*0310*/  LDG.E.64 R4, desc[UR6][R12.64+-0x18] ;  /* 0xffffe8060c047981 */ /* 0x000ea8000c1e1b00 */
[----:B------:R-:W2:Y:S02]  /*0320*/  LDG.E.64 R18, desc[UR6][R10.64+-0x18] ;  /* 0xffffe8060a127981 */ /* 0x000ea4000c1e1b00 */
[----:B--2---:R-:W-:-:S07]  /*0330*/  DFMA R4, R4, R18, R16 ;  /* 0x000000120404722b */ /* 0x004fce0000000010 */
[----:B------:R2:W-:Y:S04]  /*0340*/  STG.E.64 desc[UR6][R2.64], R4 ;  /* 0x0000000402007986 */ /* 0x0005e8000c101b06 */
[----:B------:R-:W3:Y:S04]  /*0350*/  LDG.E.64 R18, desc[UR6][R12.64+-0x10] ;  /* 0xfffff0060c127981 */ /* 0x000ee8000c1e1b00 */
[----:B------:R-:W3:Y:S02]  /*0360*/  LDG.E.64 R20, desc[UR6][R10.64+-0x10] ;  /* 0xfffff0060a147981 */ /* 0x000ee4000c1e1b00 */
[----:B---3--:R-:W-:-:S07]  /*0370*/  DFMA R18, R18, R20, R4 ;  /* 0x000000141212722b */ /* 0x008fce0000000004 */
[----:B------:R3:W-:Y:S04]  /*0380*/  STG.E.64 desc[UR6][R2.64], R18 ;  /* 0x0000001202007986 */ /* 0x0007e8000c101b06 */
[----:B------:R-:W4:Y:S04]  /*0390*/  LDG.E.64 R20, desc[UR6][R12.64+-0x8] ;  /* 0xfffff8060c147981 */ /* 0x000f28000c1e1b00 */
[----:B------:R-:W4:Y:S02]  /*03a0*/  LDG.E.64 R22, desc[UR6][R10.64+-0x8] ;  /* 0xfffff8060a167981 */ /* 0x000f24000c1e1b00 */
[----:B----4-:R-:W-:-:S07]  /*03b0*/  DFMA R20, R20, R22, R18 ;  /* 0x000000161414722b */ /* 0x010fce0000000012 */
[----:B------:R4:W-:Y:S04]  /*03c0*/  STG.E.64 desc[UR6][R2.64], R20 ;  /* 0x0000001402007986 */ /* 0x0009e8000c101b06 */
[----:B-1----:R-:W5:Y:S04]  /*03d0*/  LDG.E.64 R16, desc[UR6][R12.64] ;  /* 0x000000060c107981 */ /* 0x002f68000c1e1b00 */
[----:B------:R-:W5:Y:S02]  /*03e0*/  LDG.E.64 R22, desc[UR6][R10.64] ;  /* 0x000000060a167981 */ /* 0x000f64000c1e1b00 */
[----:B-----5:R-:W-:-:S07]  /*03f0*/  DFMA R16, R16, R22, R20 ;  /* 0x000000161010722b */ /* 0x020fce0000000014 */
[----:B------:R1:W-:Y:S04]  /*0400*/  STG.E.64 desc[UR6][R2.64], R16 ;  /* 0x0000001002007986 */ /* 0x0003e8000c101b06 */
[----:B--2---:R-:W2:Y:S04]  /*0410*/  LDG.E.64 R4, desc[UR6][R12.64+0x8] ;  /* 0x000008060c047981 */ /* 0x004ea8000c1e1b00 */
[----:B------:R-:W2:Y:S02]  /*0420*/  LDG.E.64 R22, desc[UR6][R10.64+0x8] ;  /* 0x000008060a167981 */ /* 0x000ea4000c1e1b00 */
[----:B--2---:R-:W-:-:S07]  /*0430*/  DFMA R22, R4, R22, R16 ;  /* 0x000000160416722b */ /* 0x004fce0000000010 */
[----:B------:R2:W-:Y:S04]  /*0440*/  STG.E.64 desc[UR6][R2.64], R22 ;  /* 0x0000001602007986 */ /* 0x0005e8000c101b06 */
[----:B------:R-:W5:Y:S04]  /*0450*/  LDG.E.64 R4, desc[UR6][R12.64+0x10] ;  /* 0x000010060c047981 */ /* 0x000f68000c1e1b00 */
[----:B---3--:R-:W5:Y:S01]  /*0460*/  LDG.E.64 R18, desc[UR6][R10.64+0x10] ;  /* 0x000010060a127981 */ /* 0x008f62000c1e1b00 */
[----:B------:R-:W-:Y:S01]  /*0470*/  VIADD R9, R9, 0x8 ;  /* 0x0000000809097836 */ /* 0x000fe20000000000 */
[----:B-----5:R-:W-:-:S07]  /*0480*/  DFMA R18, R4, R18, R22 ;  /* 0x000000120412722b */ /* 0x020fce0000000016 */
[----:B------:R2:W-:Y:S04]  /*0490*/  STG.E.64 desc[UR6][R2.64], R18 ;  /* 0x0000001202007986 */ /* 0x0005e8000c101b06 */
[----:B------:R-:W3:Y:S04]  /*04a0*/  LDG.E.64 R4, desc[UR6][R12.64+0x18] ;  /* 0x000018060c047981 */ /* 0x000ee8000c1e1b00 */
[----:B----4-:R-:W3:Y:S01]  /*04b0*/  LDG.E.64 R20, desc[UR6][R10.64+0x18] ;  /* 0x000018060a147981 */ /* 0x010ee2000c1e1b00 */
[----:B------:R-:W-:Y:S01]  /*04c0*/  ISETP.NE.AND P1, PT, R9, RZ, PT ;  /* 0x000000ff0900720c */ /* 0x000fe20003f25270 */
[----:B------:R-:W-:Y:S01]  /*04d0*/  VIADD R14, R14, 0x8 ;  /* 0x000000080e0e7836 */ /* 0x000fe20000000000 */
[----:B-1----:R-:W-:-:S04]  /*04e0*/  IADD3 R16, P2, PT, R10, 0x40, RZ ;  /* 0x000000400a107810 */ /* 0x002fc80007f5e0ff */
[----:B------:R-:W-:Y:S01]  /*04f0*/  IADD3.X R17, PT, PT, RZ, R11, RZ, P2, !PT ;  /* 0x0000000bff117210 */ /* 0x000fe200017fe4ff */
[----:B---3--:R-:W-:-:S07]  /*0500*/  DFMA R4, R4, R20, R18 ;  /* 0x000000140404722b */ /* 0x008fce0000000012 */
[----:B------:R2:W-:Y:S01]  /*0510*/  STG.E.64 desc[UR6][R2.64], R4 ;  /* 0x0000000402007986 */ /* 0x0005e2000c101b06 */
[----:B------:R-:W-:Y:S05]  /*0520*/  @P1 BRA `(.L_x_73) ;  /* 0xfffffffc00541947 */ /* 0x000fea000383ffff */
.L_x_72:
[----:B------:R-:W-:Y:S05]  /*0530*/  @!P0 EXIT ;  /* 0x000000000000894d */ /* 0x000fea0003800000 */
[----:B------:R-:W-:Y:S02]  /*0540*/  ISETP.GE.U32.AND P1, PT, R15, 0x4, PT ;  /* 0x000000040f00780c */ /* 0x000fe40003f26070 */
[----:B------:R-:W-:-:S04]  /*0550*/  LOP3.LUT R9, R8, 0x3, RZ, 0xc0, !PT ;  /* 0x0000000308097812 */ /* 0x000fc800078ec0ff */
[----:B------:R-:W-:-:S07]  /*0560*/  ISETP.NE.AND P0, PT, R9, RZ, PT ;  /* 0x000000ff0900720c */ /* 0x000fce0003f05270 */
[----:B------:R-:W-:Y:S06]  /*0570*/  @!P1 BRA `(.L_x_74) ;  /* 0x0000000000709947 */ /* 0x000fec0003800000 */
[----:B------:R-:W1:Y:S01]  /*0580*/  LDC.64 R16, c[0x0][0x388] ;  /* 0x0000e200ff107b82 */ /* 0x000e620000000a00 */
[----:B------:R-:W-:Y:S01]  /*0590*/  IADD3 R15, PT, PT, R6, R7, RZ ;  /* 0x00000007060f7210 */ /* 0x000fe20007ffe0ff */
[----:B------:R-:W-:Y:S01]  /*05a0*/  IMAD.IADD R13, R0, 0x1, R7 ;  /* 0x00000001000d7824 */ /* 0x000fe200078e0207 */
[----:B------:R-:W3:Y:S05]  /*05b0*/  LDCU.64 UR4, c[0x0][0x388] ;  /* 0x00007100ff0477ac */ /* 0x000eea0008000a00 */
[----:B------:R-:W4:Y:S01]  /*05c0*/  LDC.64 R10, c[0x0][0x380] ;  /* 0x0000e000ff0a7b82 */ /* 0x000f220000000a00 */
[----:B-1----:R-:W-:-:S06]  /*05d0*/  IMAD.WIDE.U32 R16, R15, 0x8, R16 ;  /* 0x000000080f107825 */ /* 0x002fcc00078e0010 */
[----:B------:R-:W5:Y:S01]  /*05e0*/  LDG.E.64 R16, desc[UR6][R16.64] ;  /* 0x0000000610107981 */ /* 0x000f62000c1e1b00 */
[----:B----4-:R-:W-:-:S05]  /*05f0*/  IMAD.WIDE R10, R13, 0x8, R10 ;  /* 0x000000080d0a7825 */ /* 0x010fca00078e020a */
[----:B------:R-:W5:Y:S01]  /*0600*/  LDG.E.64 R14, desc[UR6][R10.64] ;  /* 0x000000060a0e7981 */ /* 0x000f62000c1e1b00 */
[----:B------:R-:W-:-:S05]  /*0610*/  IADD3 R13, P1, PT, R6, R7, RZ ;  /* 0x00000007060d7210 */ /* 0x000fca0007f3e0ff */
[----:B--2---:R-:W-:Y:S01]  /*0620*/  IMAD.X R18, RZ, RZ, RZ, P1 ;  /* 0x000000ffff127224 */ /* 0x004fe200008e06ff */
[----:B---3--:R-:W-:-:S04]  /*0630*/  LEA R12, P1, R13, UR4, 0x3 ;  /* 0x000000040d0c7c11 */ /* 0x008fc8000f8218ff */
[----:B------:R-:W-:Y:S01]  /*0640*/  LEA.HI.X R13, R13, UR5, R18, 0x3, P1 ;  /* 0x000000050d0d7c11 */ /* 0x000fe200088f1c12 */
[----:B-----5:R-:W-:-:S07]  /*0650*/  DFMA R14, R14, R16, R4 ;  /* 0x000000100e0e722b */ /* 0x020fce0000000004 */
[----:B------:R1:W-:Y:S04]  /*0660*/  STG.E.64 desc[UR6][R2.64], R14 ;  /* 0x0000000e02007986 */ /* 0x0003e8000c101b06 */
[----:B------:R-:W2:Y:S04]  /*0670*/  LDG.E.64 R4, desc[UR6][R10.64+0x8] ;  /* 0x000008060a047981 */ /* 0x000ea8000c1e1b00 */
[----:B------:R-:W2:Y:S02]  /*0680*/  LDG.E.64 R18, desc[UR6][R12.64+0x8] ;  /* 0x000008060c127981 */ /* 0x000ea4000c1e1b00 */
[----:B--2---:R-:W-:-:S07]  /*0690*/  DFMA R18, R4, R18, R14 ;  /* 0x000000120412722b */ /* 0x004fce000000000e */
[----:B------:R1:W-:Y:S04]  /*06a0*/  STG.E.64 desc[UR6][R2.64], R18 ;  /* 0x0000001202007986 */ /* 0x0003e8000c101b06 */
[----:B------:R-:W2:Y:S04]  /*06b0*/  LDG.E.64 R4, desc[UR6][R10.64+0x10] ;  /* 0x000010060a047981 */ /* 0x000ea8000c1e1b00 */
[----:B------:R-:W2:Y:S02]  /*06c0*/  LDG.E.64 R16, desc[UR6][R12.64+0x10] ;  /* 0x000010060c107981 */ /* 0x000ea4000c1e1b00 */
[----:B--2---:R-:W-:-:S07]  /*06d0*/  DFMA R16, R4, R16, R18 ;  /* 0x000000100410722b */ /* 0x004fce0000000012 */
[----:B------:R1:W-:Y:S04]  /*06e0*/  STG.E.64 desc[UR6][R2.64], R16 ;  /* 0x0000001002007986 */ /* 0x0003e8000c101b06 */
[----:B------:R-:W2:Y:S04]  /*06f0*/  LDG.E.64 R4, desc[UR6][R10.64+0x18] ;  /* 0x000018060a047981 */ /* 0x000ea8000c1e1b00 */
[----:B------:R-:W2:Y:S01]  /*0700*/  LDG.E.64 R20, desc[UR6][R12.64+0x18] ;  /* 0x000018060c147981 */ /* 0x000ea2000c1e1b00 */
[----:B------:R-:W-:Y:S01]  /*0710*/  VIADD R7, R7, 0x4 ;  /* 0x0000000407077836 */ /* 0x000fe20000000000 */
[----:B--2---:R-:W-:-:S07]  /*0720*/  DFMA R4, R4, R20, R16 ;  /* 0x000000140404722b */ /* 0x004fce0000000010 */
[----:B------:R1:W-:Y:S04]  /*0730*/  STG.E.64 desc[UR6][R2.64], R4 ;  /* 0x0000000402007986 */ /* 0x0003e8000c101b06 */
.L_x_74:
[----:B------:R-:W-:Y:S05]  /*0740*/  @!P0 EXIT ;  /* 0x000000000000894d */ /* 0x000fea0003800000 */
[----:B------:R-:W-:Y:S02]  /*0750*/  ISETP.NE.AND P1, PT, R9, 0x1, PT ;  /* 0x000000010900780c */ /* 0x000fe40003f25270 */
[----:B------:R-:W-:-:S04]  /*0760*/  LOP3.LUT R8, R8, 0x1, RZ, 0xc0, !PT ;  /* 0x0000000108087812 */ /* 0x000fc800078ec0ff */
[----:B------:R-:W-:-:S07]  /*0770*/  ISETP.NE.U32.AND P0, PT, R8, 0x1, PT ;  /* 0x000000010800780c */ /* 0x000fce0003f05070 */
[----:B------:R-:W-:Y:S06]  /*0780*/  @!P1 BRA `(.L_x_75) ;  /* 0x0000000000509947 */ /* 0x000fec0003800000 */
[----:B------:R-:W3:Y:S01]  /*0790*/  LDC.64 R8, c[0x0][0x380] ;  /* 0x0000e000ff087b82 */ /* 0x000ee20000000a00 */
[----:B------:R-:W-:Y:S01]  /*07a0*/  IADD3 R13, PT, PT, R0, R7, RZ ;  /* 0x00000007000d7210 */ /* 0x000fe20007ffe0ff */
[----:B-1----:R-:W-:Y:S01]  /*07b0*/  IMAD.IADD R15, R6, 0x1, R7 ;  /* 0x00000001060f7824 */ /* 0x002fe200078e0207 */
[----:B------:R-:W1:Y:S05]  /*07c0*/  LDCU.64 UR4, c[0x0][0x388] ;  /* 0x00007100ff0477ac */ /* 0x000e6a0008000a00 */
[----:B------:R-:W4:Y:S01]  /*07d0*/  LDC.64 R10, c[0x0][0x388] ;  /* 0x0000e200ff0a7b82 */ /* 0x000f220000000a00 */
[----:B---3--:R-:W-:-:S04]  /*07e0*/  IMAD.WIDE R8, R13, 0x8, R8 ;  /* 0x000000080d087825 */ /* 0x008fc800078e0208 */
[----:B----4-:R-:W-:Y:S02]  /*07f0*/  IMAD.WIDE.U32 R14, R15, 0x8, R10 ;  /* 0x000000080f0e7825 */ /* 0x010fe400078e000a */
[----:B------:R-:W3:Y:S04]  /*0800*/  LDG.E.64 R10, desc[UR6][R8.64] ;  /* 0x00000006080a7981 */ /* 0x000ee8000c1e1b00 */
[----:B------:R-:W3:Y:S01]  /*0810*/  LDG.E.64 R12, desc[UR6][R14.64] ;  /* 0x000000060e0c7981 */ /* 0x000ee2000c1e1b00 */
[----:B------:R-:W-:-:S05]  /*0820*/  IADD3 R17, P1, PT, R6, R7, RZ ;  /* 0x0000000706117210 */ /* 0x000fca0007f3e0ff */
[----:B--2---:R-:W-:Y:S01]  /*0830*/  IMAD.X R18, RZ, RZ, RZ, P1 ;  /* 0x000000ffff127224 */ /* 0x004fe200008e06ff */
[----:B-1----:R-:W-:-:S04]  /*0840*/  LEA R16, P1, R17, UR4, 0x3 ;  /* 0x0000000411107c11 */ /* 0x002fc8000f8218ff */
[----:B------:R-:W-:Y:S01]  /*0850*/  LEA.HI.X R17, R17, UR5, R18, 0x3, P1 ;  /* 0x0000000511117c11 */ /* 0x000fe200088f1c12 */
[----:B---3--:R-:W-:-:S07]  /*0860*/  DFMA R10, R10, R12, R4 ;  /* 0x0000000c0a0a722b */ /* 0x008fce0000000004 */
[----:B------:R3:W-:Y:S04]  /*0870*/  STG.E.64 desc[UR6][R2.64], R10 ;  /* 0x0000000a02007986 */ /* 0x0007e8000c101b06 */
[----:B------:R-:W2:Y:S04]  /*0880*/  LDG.E.64 R4, desc[UR6][R8.64+0x8] ;  /* 0x0000080608047981 */ /* 0x000ea8000c1e1b00 */
[----:B------:R-:W2:Y:S01]  /*0890*/  LDG.E.64 R12, desc[UR6][R16.64+0x8] ;  /* 0x00000806100c7981 */ /* 0x000ea2000c1e1b00 */
[----:B------:R-:W-:Y:S01]  /*08a0*/  IADD3 R7, PT, PT, R7, 0x2, RZ ;  /* 0x0000000207077810 */ /* 0x000fe20007ffe0ff */
[----:B--2---:R-:W-:-:S07]  /*08b0*/  DFMA R4, R4, R12, R10 ;  /* 0x0000000c0404722b */ /* 0x004fce000000000a */
[----:B------:R3:W-:Y:S04]  /*08c0*/  STG.E.64 desc[UR6][R2.64], R4 ;  /* 0x0000000402007986 */ /* 0x0007e8000c101b06 */
.L_x_75:
[----:B------:R-:W-:Y:S05]  /*08d0*/  @P0 EXIT ;  /* 0x000000000000094d */ /* 0x000fea0003800000 */
[----:B------:R-:W4:Y:S01]  /*08e0*/  LDC.64 R8, c[0x0][0x380] ;  /* 0x0000e000ff087b82 */ /* 0x000f220000000a00 */
[----:B------:R-:W-:Y:S01]  /*08f0*/  IMAD.IADD R13, R0, 0x1, R7 ;  /* 0x00000001000d7824 */ /* 0x000fe200078e0207 */
[----:B-1----:R-:W-:-:S06]  /*0900*/  IADD3 R15, PT, PT, R6, R7, RZ ;  /* 0x00000007060f7210 */ /* 0x002fcc0007ffe0ff */
[----:B---3--:R-:W1:Y:S01]  /*0910*/  LDC.64 R10, c[0x0][0x388] ;  /* 0x0000e200ff0a7b82 */ /* 0x008e620000000a00 */
[----:B----4-:R-:W-:-:S06]  /*0920*/  IMAD.WIDE R6, R13, 0x8, R8 ;  /* 0x000000080d067825 */ /* 0x010fcc00078e0208 */
[----:B------:R-:W2:Y:S01]  /*0930*/  LDG.E.64 R6, desc[UR6][R6.64] ;  /* 0x0000000606067981 */ /* 0x000ea2000c1e1b00 */
[----:B-1----:R-:W-:-:S06]  /*0940*/  IMAD.WIDE.U32 R8, R15, 0x8, R10 ;  /* 0x000000080f087825 */ /* 0x002fcc00078e000a */
[----:B------:R-:W2:Y:S02]  /*0950*/  LDG.E.64 R8, desc[UR6][R8.64] ;  /* 0x0000000608087981 */ /* 0x000ea4000c1e1b00 */
[----:B--2---:R-:W-:-:S07]  /*0960*/  DFMA R4, R6, R8, R4 ;  /* 0x000000080604722b */ /* 0x004fce0000000004 */
[----:B------:R-:W-:Y:S01]  /*0970*/  STG.E.64 desc[UR6][R2.64], R4 ;  /* 0x0000000402007986 */ /* 0x000fe2000c101b06 */
[----:B------:R-:W-:Y:S05]  /*0980*/  EXIT ;  /* 0x000000000000794d */ /* 0x000fea0003800000 */
.L_x_76:
        /* <DEDUP_REMOVED lines=15> */
.L_x_102:


//--------------------- .text._Z13GPUMultKernelPdS_S_iii --------------------------
	.section	.text._Z13GPUMultKernelPdS_S_iii,"ax",@progbits
	.align	128
        .global         _Z13GPUMultKernelPdS_S_iii
        .type           _Z13GPUMultKernelPdS_S_iii,@function
        .size           _Z13GPUMultKernelPdS_S_iii,(.L_x_103 - _Z13GPUMultKernelPdS_S_iii)
        .other          _Z13GPUMultKernelPdS_S_iii,@"STO_CUDA_ENTRY STV_DEFAULT"
_Z13GPUMultKernelPdS_S_iii:
.text._Z13GPUMultKernelPdS_S_iii:
        /* <DEDUP_REMOVED lines=23> */
[----:B------:R-:W-:Y:S01]  /*0170*/  LOP3.LUT R24, R0, 0x7, RZ, 0xc0, !PT ;  /* 0x0000000700187812 */ /* 0x000fe200078ec0ff */
[----:B------:R-:W-:Y:S01]  /*0180*/  IMAD R3, R6, R0, RZ ;  /* 0x0000000006037224 */ /* 0x000fe200078e02ff */
[----:B------:R-:W-:Y:S02]  /*0190*/  CS2R R12, SRZ ;  /* 0x00000000000c7805 */ /* 0x000fe4000001ff00 */
[----:B------:R-:W-:-:S07]  /*01a0*/  ISETP.NE.AND P0, PT, R24, RZ, PT ;  /* 0x000000ff1800720c */ /* 0x000fce0003f05270 */
[----:B------:R-:W-:Y:S06]  /*01b0*/  @!P1 BRA `(.L_x_77) ;  /* 0x0000000000e49947 */ /* 0x000fec0003800000 */
[----:B------:R-:W1:Y:S01]  /*01c0*/  LDC.64 R6, c[0x0][0x388] ;  /* 0x0000e200ff067b82 */ /* 0x000e620000000a00 */
[----:B------:R-:W-:Y:S01]  /*01d0*/  LOP3.LUT R8, R0, 0x7ffffff8, RZ, 0xc0, !PT ;  /* 0x7ffffff800087812 */ /* 0x000fe200078ec0ff */
[----:B------:R-:W-:Y:S01]  /*01e0*/  IMAD.MOV.U32 R11, RZ, RZ, R9 ;  /* 0x000000ffff0b7224 */ /* 0x000fe200078e0009 */
[----:B------:R-:W-:-:S03]  /*01f0*/  CS2R R12, SRZ ;  /* 0x00000000000c7805 */ /* 0x000fc6000001ff00 */
[----:B------:R-:W-:Y:S02]  /*0200*/  IMAD.MOV R10, RZ, RZ, -R8 ;  /* 0x000000ffff0a7224 */ /* 0x000fe400078e0a08 */
[----:B-1----:R-:W-:-:S03]  /*0210*/  IMAD.WIDE.U32 R6, R3, 0x8, R6 ;  /* 0x0000000803067825 */ /* 0x002fc600078e0006 */
[----:B------:R-:W-:-:S04]  /*0220*/  IADD3 R18, P1, PT, R6, 0x20, RZ ;  /* 0x0000002006127810 */ /* 0x000fc80007f3e0ff */
[----:B------:R-:W-:-:S09]  /*0230*/  IADD3.X R19, PT, PT, RZ, R7, RZ, P1, !PT ;  /* 0x00000007ff137210 */ /* 0x000fd20000ffe4ff */
.L_x_78:
[----:B------:R-:W1:Y:S01]  /*0240*/  LDC.64 R14, c[0x0][0x380] ;  /* 0x0000e000ff0e7b82 */ /* 0x000e620000000a00 */
[----:B------:R-:W-:Y:S01]  /*0250*/  MOV R6, R18 ;  /* 0x0000001200067202 */ /* 0x000fe20000000f00 */
[----:B------:R-:W-:-:S05]  /*0260*/  IMAD.MOV.U32 R7, RZ, RZ, R19 ;  /* 0x000000ffff077224 */ /* 0x000fca00078e0013 */
[----:B--2---:R-:W2:Y:S01]  /*0270*/  LDG.E.64 R18, desc[UR4][R6.64+-0x20] ;  /* 0xffffe00406127981 */ /* 0x004ea2000c1e1b00 */
[----:B-1----:R-:W-:-:S05]  /*0280*/  IMAD.WIDE R14, R11, 0x8, R14 ;  /* 0x000000080b0e7825 */ /* 0x002fca00078e020e */
[----:B------:R-:W2:Y:S02]  /*0290*/  LDG.E.64 R16, desc[UR4][R14.64] ;  /* 0x000000040e107981 */ /* 0x000ea4000c1e1b00 */
[----:B--2---:R-:W-:Y:S01]  /*02a0*/  DFMA R16, R16, R18, R12 ;  /* 0x000000121010722b */ /* 0x004fe2000000000c */
[----:B------:R-:W-:-:S06]  /*02b0*/  IMAD.WIDE R12, R2, 0x8, R14 ;  /* 0x00000008020c7825 */ /* 0x000fcc00078e020e */
[----:B------:R1:W-:Y:S04]  /*02c0*/  STG.E.64 desc[UR4][R4.64], R16 ;  /* 0x0000001004007986 */ /* 0x0003e8000c101b04 */
[----:B------:R-:W2:Y:S04]  /*02d0*/  LDG.E.64 R20, desc[UR4][R12.64] ;  /* 0x000000040c147981 */ /* 0x000ea8000c1e1b00 */
[----:B------:R-:W2:Y:S02]  /*02e0*/  LDG.E.64 R18, desc[UR4][R6.64+-0x18] ;  /* 0xffffe80406127981 */ /* 0x000ea4000c1e1b00 */
[----:B--2---:R-:W-:Y:S01]  /*02f0*/  DFMA R20, R20, R18, R16 ;  /* 0x000000121414722b */ /* 0x004fe20000000010 */
[----:B------:R-:W-:-:S06]  /*0300*/  IMAD.WIDE R18, R2, 0x8, R12 ;  /* 0x0000000802127825 */ /* 0x000fcc00078e020c */
[----:B------:R2:W-:Y:S04]  /*0310*/  STG.E.64 desc[UR4][R4.64], R20 ;  /* 0x0000001404007986 */ /* 0x0005e8000c101b04 */
[----:B------:R-:W3:Y:S04]  /*0320*/  LDG.E.64 R22, desc[UR4][R18.64] ;  /* 0x0000000412167981 */ /* 0x000ee8000c1e1b00 */
[----:B------:R-:W3:Y:S01]  /*0330*/  LDG.E.64 R26, desc[UR4][R6.64+-0x10] ;  /* 0xfffff004061a7981 */ /* 0x000ee2000c1e1b00 */
[----:B------:R-:W-:Y:S01]  /*0340*/  IMAD.WIDE R14, R2, 0x8, R18 ;  /* 0x00000008020e7825 */ /* 0x000fe200078e0212 */
[----:B---3--:R-:W-:-:S07]  /*0350*/  DFMA R22, R22, R26, R20 ;  /* 0x0000001a1616722b */ /* 0x008fce0000000014 */
[----:B------:R3:W-:Y:S04]  /*0360*/  STG.E.64 desc[UR4][R4.64], R22 ;  /* 0x0000001604007986 */ /* 0x0007e8000c101b04 */
[----:B-1----:R-:W4:Y:S04]  /*0370*/  LDG.E.64 R16, desc[UR4][R14.64] ;  /* 0x000000040e107981 */ /* 0x002f28000c1e1b00 */
[----:B------:R-:W4:Y:S02]  /*0380*/  LDG.E.64 R12, desc[UR4][R6.64+-0x8] ;  /* 0xfffff804060c7981 */ /* 0x000f24000c1e1b00 */
[----:B----4-:R-:W-:Y:S01]  /*0390*/  DFMA R16, R16, R12, R22 ;  /* 0x0000000c1010722b */ /* 0x010fe20000000016 */
[----:B------:R-:W-:-:S06]  /*03a0*/  IMAD.WIDE R12, R2, 0x8, R14 ;  /* 0x00000008020c7825 */ /* 0x000fcc00078e020e */
        /* <DEDUP_REMOVED lines=11> */
[----:B-1----:R-:W3:Y:S04]  /*0460*/  LDG.E.64 R16, desc[UR4][R14.64] ;  /* 0x000000040e107981 */ /* 0x002ee8000c1e1b00 */
[----:B------:R-:W3:Y:S01]  /*0470*/  LDG.E.64 R12, desc[UR4][R6.64+0x10] ;  /* 0x00001004060c7981 */ /* 0x000ee2000c1e1b00 */
[----:B------:R-:W-:Y:S01]  /*0480*/  IMAD.WIDE R26, R2, 0x8, R14 ;  /* 0x00000008021a7825 */ /* 0x000fe200078e020e */
[----:B---3--:R-:W-:-:S07]  /*0490*/  DFMA R16, R16, R12, R22 ;  /* 0x0000000c1010722b */ /* 0x008fce0000000016 */
[----:B------:R2:W-:Y:S04]  /*04a0*/  STG.E.64 desc[UR4][R4.64], R16 ;  /* 0x0000001004007986 */ /* 0x0005e8000c101b04 */
[----:B------:R-:W3:Y:S04]  /*04b0*/  LDG.E.64 R26, desc[UR4][R26.64] ;  /* 0x000000041a1a7981 */ /* 0x000ee8000c1e1b00 */
[----:B------:R-:W3:Y:S01]  /*04c0*/  LDG.E.64 R12, desc[UR4][R6.64+0x18] ;  /* 0x00001804060c7981 */ /* 0x000ee2000c1e1b00 */
[----:B------:R-:W-:-:S04]  /*04d0*/  IADD3 R10, PT, PT, R10, 0x8, RZ ;  /* 0x000000080a0a7810 */ /* 0x000fc80007ffe0ff */
[----:B------:R-:W-:Y:S02]  /*04e0*/  ISETP.NE.AND P1, PT, R10, RZ, PT ;  /* 0x000000ff0a00720c */ /* 0x000fe40003f25270 */
[----:B------:R-:W-:Y:S02]  /*04f0*/  IADD3 R18, P2, PT, R6, 0x40, RZ ;  /* 0x0000004006127810 */ /* 0x000fe40007f5e0ff */
[----:B------:R-:W-:-:S03]  /*0500*/  LEA R11, R2, R11, 0x3 ;  /* 0x0000000b020b7211 */ /* 0x000fc600078e18ff */
[----:B------:R-:W-:Y:S01]  /*0510*/  IMAD.X R19, RZ, RZ, R7, P2 ;  /* 0x000000ffff137224 */ /* 0x000fe200010e0607 */
[----:B---3--:R-:W-:-:S07]  /*0520*/  DFMA R12, R26, R12, R16 ;  /* 0x0000000c1a0c722b */ /* 0x008fce0000000010 */
[----:B------:R2:W-:Y:S01]  /*0530*/  STG.E.64 desc[UR4][R4.64], R12 ;  /* 0x0000000c04007986 */ /* 0x0005e2000c101b04 */
[----:B------:R-:W-:Y:S05]  /*0540*/  @P1 BRA `(.L_x_78) ;  /* 0xfffffffc003c1947 */ /* 0x000fea000383ffff */
.L_x_77:
[----:B------:R-:W-:Y:S05]  /*0550*/  @!P0 EXIT ;  /* 0x000000000000894d */ /* 0x000fea0003800000 */
[----:B------:R-:W-:Y:S02]  /*0560*/  ISETP.GE.U32.AND P1, PT, R24, 0x4, PT ;  /* 0x000000041800780c */ /* 0x000fe40003f26070 */
[----:B--2---:R-:W-:-:S04]  /*0570*/  LOP3.LUT R20, R0, 0x3, RZ, 0xc0, !PT ;  /* 0x0000000300147812 */ /* 0x004fc800078ec0ff */
[----:B------:R-:W-:-:S07]  /*0580*/  ISETP.NE.AND P0, PT, R20, RZ, PT ;  /* 0x000000ff1400720c */ /* 0x000fce0003f05270 */
[----:B------:R-:W-:Y:S06]  /*0590*/  @!P1 BRA `(.L_x_79) ;  /* 0x00000000007c9947 */ /* 0x000fec0003800000 */
[----:B------:R-:W1:Y:S01]  /*05a0*/  LDC.64 R16, c[0x0][0x388] ;  /* 0x0000e200ff107b82 */ /* 0x000e620000000a00 */
[----:B------:R-:W-:Y:S01]  /*05b0*/  IADD3 R15, PT, PT, R3, R8, RZ ;  /* 0x00000008030f7210 */ /* 0x000fe20007ffe0ff */
[----:B------:R-:W-:Y:S01]  /*05c0*/  IMAD R7, R8, R2, R9 ;  /* 0x0000000208077224 */ /* 0x000fe200078e0209 */
[----:B------:R-:W2:Y:S05]  /*05d0*/  LDCU.64 UR6, c[0x0][0x388] ;  /* 0x00007100ff0677ac */ /* 0x000eaa0008000a00 */
[----:B------:R-:W3:Y:S01]  /*05e0*/  LDC.64 R10, c[0x0][0x380] ;  /* 0x0000e000ff0a7b82 */ /* 0x000ee20000000a00 */
[----:B-1----:R-:W-:-:S06]  /*05f0*/  IMAD.WIDE.U32 R16, R15, 0x8, R16 ;  /* 0x000000080f107825 */ /* 0x002fcc00078e0010 */
[----:B------:R-:W4:Y:S01]  /*0600*/  LDG.E.64 R16, desc[UR4][R16.64] ;  /* 0x0000000410107981 */ /* 0x000f22000c1e1b00 */
[----:B---3--:R-:W-:-:S05]  /*0610*/  IMAD.WIDE R10, R7, 0x8, R10 ;  /* 0x00000008070a7825 */ /* 0x008fca00078e020a */
[----:B------:R-:W4:Y:S01]  /*0620*/  LDG.E.64 R14, desc[UR4][R10.64] ;  /* 0x000000040a0e7981 */ /* 0x000f22000c1e1b00 */
[----:B------:R-:W-:-:S05]  /*0630*/  IADD3 R7, P1, PT, R3, R8, RZ ;  /* 0x0000000803077210 */ /* 0x000fca0007f3e0ff */
[----:B------:R-:W-:Y:S01]  /*0640*/  IMAD.X R18, RZ, RZ, RZ, P1 ;  /* 0x000000ffff127224 */ /* 0x000fe200008e06ff */
[----:B--2---:R-:W-:-:S04]  /*0650*/  LEA R6, P1, R7, UR6, 0x3 ;  /* 0x0000000607067c11 */ /* 0x004fc8000f8218ff */
[----:B------:R-:W-:Y:S01]  /*0660*/  LEA.HI.X R7, R7, UR7, R18, 0x3, P1 ;  /* 0x0000000707077c11 */ /* 0x000fe200088f1c12 */
[----:B----4-:R-:W-:Y:S01]  /*0670*/  DFMA R14, R14, R16, R12 ;  /* 0x000000100e0e722b */ /* 0x010fe2000000000c */
        /* <DEDUP_REMOVED lines=8> */
[----:B------:R-:W2:Y:S02]  /*0700*/  LDG.E.64 R22, desc[UR4][R6.64+0x10] ;  /* 0x0000100406167981 */ /* 0x000ea4000c1e1b00 */
[----:B--2---:R-:W-:Y:S01]  /*0710*/  DFMA R18, R18, R22, R10 ;  /* 0x000000161212722b */ /* 0x004fe2000000000a */
[----:B------:R-:W-:-:S06]  /*0720*/  IMAD.WIDE R22, R2, 0x8, R16 ;  /* 0x0000000802167825 */ /* 0x000fcc00078e0210 */
[----:B------:R1:W-:Y:S04]  /*0730*/  STG.E.64 desc[UR4][R4.64], R18 ;  /* 0x0000001204007986 */ /* 0x0003e8000c101b04 */
[----:B------:R-:W2:Y:S04]  /*0740*/  LDG.E.64 R22, desc[UR4][R22.64] ;  /* 0x0000000416167981 */ /* 0x000ea8000c1e1b00 */
[----:B------:R-:W2:Y:S01]  /*0750*/  LDG.E.64 R12, desc[UR4][R6.64+0x18] ;  /* 0x00001804060c7981 */ /* 0x000ea2000c1e1b00 */
[----:B------:R-:W-:Y:S01]  /*0760*/  IADD3 R8, PT, PT, R8, 0x4, RZ ;  /* 0x0000000408087810 */ /* 0x000fe20007ffe0ff */
[----:B--2---:R-:W-:-:S07]  /*0770*/  DFMA R12, R22, R12, R18 ;  /* 0x0000000c160c722b */ /* 0x004fce0000000012 */
[----:B------:R1:W-:Y:S04]  /*0780*/  STG.E.64 desc[UR4][R4.64], R12 ;  /* 0x0000000c04007986 */ /* 0x0003e8000c101b04 */
.L_x_79:
[----:B------:R-:W-:Y:S05]  /*0790*/  @!P0 EXIT ;  /* 0x000000000000894d */ /* 0x000fea0003800000 */
[----:B------:R-:W-:Y:S02]  /*07a0*/  ISETP.NE.AND P1, PT, R20, 0x1, PT ;  /* 0x000000011400780c */ /* 0x000fe40003f25270 */
[----:B------:R-:W-:-:S04]  /*07b0*/  LOP3.LUT R0, R0, 0x1, RZ, 0xc0, !PT ;  /* 0x0000000100007812 */ /* 0x000fc800078ec0ff */
[----:B------:R-:W-:-:S07]  /*07c0*/  ISETP.NE.U32.AND P0, PT, R0, 0x1, PT ;  /* 0x000000010000780c */ /* 0x000fce0003f05070 */
[----:B------:R-:W-:Y:S06]  /*07d0*/  @!P1 BRA `(.L_x_80) ;  /* 0x0000000000549947 */ /* 0x000fec0003800000 */
[----:B-1----:R-:W1:Y:S01]  /*07e0*/  LDC.64 R10, c[0x0][0x388] ;  /* 0x0000e200ff0a7b82 */ /* 0x002e620000000a00 */
        /* <DEDUP_REMOVED lines=10> */
[----:B--2---:R-:W-:Y:S01]  /*0890*/  LEA R10, P1, R0, UR6, 0x3 ;  /* 0x00000006000a7c11 */ /* 0x004fe2000f8218ff */
[----:B------:R-:W-:-:S03]  /*08a0*/  IMAD.WIDE R18, R2, 0x8, R6 ;  /* 0x0000000802127825 */ /* 0x000fc600078e0206 */
[----:B------:R-:W-:Y:S01]  /*08b0*/  LEA.HI.X R11, R0, UR7, R11, 0x3, P1 ;  /* 0x00000007000b7c11 */ /* 0x000fe200088f1c0b */
[----:B----4-:R-:W-:-:S07]  /*08c0*/  DFMA R14, R14, R16, R12 ;  /* 0x000000100e0e722b */ /* 0x010fce000000000c */
[----:B------:R2:W-:Y:S04]  /*08d0*/  STG.E.64 desc[UR4][R4.64], R14 ;  /* 0x0000000e04007986 */ /* 0x0005e8000c101b04 */
[----:B------:R-:W3:Y:S04]  /*08e0*/  LDG.E.64 R12, desc[UR4][R18.64] ;  /* 0x00000004120c7981 */ /* 0x000ee8000c1e1b00 */
[----:B------:R-:W3:Y:S01]  /*08f0*/  LDG.E.64 R10, desc[UR4][R10.64+0x8] ;  /* 0x000008040a0a7981 */ /* 0x000ee2000c1e1b00 */
[----:B------:R-:W-:Y:S01]  /*0900*/  IADD3 R8, PT, PT, R8, 0x2, RZ ;  /* 0x0000000208087810 */ /* 0x000fe20007ffe0ff */
[----:B---3--:R-:W-:-:S07]  /*0910*/  DFMA R12, R12, R10, R14 ;  /* 0x0000000a0c0c722b */ /* 0x008fce000000000e */
[----:B------:R2:W-:Y:S04]  /*0920*/  STG.E.64 desc[UR4][R4.64], R12 ;  /* 0x0000000c04007986 */ /* 0x0005e8000c101b04 */
.L_x_80:
[----:B------:R-:W-:Y:S05]  /*0930*/  @P0 EXIT ;  /* 0x000000000000094d */ /* 0x000fea0003800000 */
[----:B------:R-:W3:Y:S01]  /*0940*/  LDC.64 R6, c[0x0][0x380] ;  /* 0x0000e000ff067b82 */ /* 0x000ee20000000a00 */
[----:B------:R-:W-:Y:S01]  /*0950*/  IMAD R9, R8, R2, R9 ;  /* 0x0000000208097224 */ /* 0x000fe200078e0209 */
[----:B-12---:R-:W-:-:S06]  /*0960*/  IADD3 R15, PT, PT, R3, R8, RZ ;  /* 0x00000008030f7210 */ /* 0x006fcc0007ffe0ff */
[----:B------:R-:W1:Y:S01]  /*0970*/  LDC.64 R10, c[0x0][0x388] ;  /* 0x0000e200ff0a7b82 */ /* 0x000e620000000a00 */
[----:B---3--:R-:W-:-:S06]  /*0980*/  IMAD.WIDE R2, R9, 0x8, R6 ;  /* 0x0000000809027825 */ /* 0x008fcc00078e0206 */
[----:B------:R-:W2:Y:S01]  /*0990*/  LDG.E.64 R2, desc[UR4][R2.64] ;  /* 0x0000000402027981 */ /* 0x000ea2000c1e1b00 */
[----:B-1----:R-:W-:-:S06]  /*09a0*/  IMAD.WIDE.U32 R6, R15, 0x8, R10 ;  /* 0x000000080f067825 */ /* 0x002fcc00078e000a */
[----:B------:R-:W2:Y:S02]  /*09b0*/  LDG.E.64 R6, desc[UR4][R6.64] ;  /* 0x0000000406067981 */ /* 0x000ea4000c1e1b00 */
[----:B--2---:R-:W-:-:S07]  /*09c0*/  DFMA R12, R2, R6, R12 ;  /* 0x00000006020c722b */ /* 0x004fce000000000c */
[----:B------:R-:W-:Y:S01]  /*09d0*/  STG.E.64 desc[UR4][R4.64], R12 ;  /* 0x0000000c04007986 */ /* 0x000fe2000c101b04 */
[----:B------:R-:W-:Y:S05]  /*09e0*/  EXIT ;  /* 0x000000000000794d */ /* 0x000fea0003800000 */
.L_x_81:
        /* <DEDUP_REMOVED lines=9> */
.L_x_103:


//--------------------- .nv.shared.reserved.0     --------------------------
	.section	.nv.shared.reserved.0,"aw",@nobits
	.weak		__nv_reservedSMEM_offset_0_alias
	.size		__nv_reservedSMEM_offset_0_alias, 0, 64
	.other		__nv_reservedSMEM_offset_0_alias,@"STO_CUDA_RESERVED_SHARED STV_DEFAULT"
__nv_reservedSMEM_offset_0_alias:
	.zero		0
	.zero		64


//--------------------- .nv.constant0._Z18convBackpropKernelPdS_S_S_S_S_iiiiiidS_dd --------------------------
	.section	.nv.constant0._Z18convBackpropKernelPdS_S_S_S_S_iiiiiidS_dd,"a",@progbits
	.sectionflags	@""
	.align	4
.nv.constant0._Z18convBackpropKernelPdS_S_S_S_S_iiiiiidS_dd:
	.zero		1000


//--------------------- .nv.constant0._Z24convBackpropErrorsKernelPdS_S_i --------------------------
	.section	.nv.constant0._Z24convBackpropErrorsKernelPdS_S_i,"a",@progbits
	.sectionflags	@""
	.align	4
.nv.constant0._Z24convBackpropErrorsKernelPdS_S_i:
	.zero		924


//--------------------- .nv.constant0._Z10ConvKernelPdS_S_S_S_iiiiiii --------------------------
	.section	.nv.constant0._Z10ConvKernelPdS_S_S_S_iiiiiii,"a",@progbits
	.sectionflags	@""
	.align	4
.nv.constant0._Z10ConvKernelPdS_S_S_S_iiiiiii:
	.zero		964


//--------------------- .nv.constant0._Z8GPUScalePddS_l --------------------------
	.section	.nv.constant0._Z8GPUScalePddS_l,"a",@progbits
	.sectionflags	@""
	.align	4
.nv.constant0._Z8GPUScalePddS_l:
	.zero		928


//--------------------- .nv.constant0._Z20GPUElementWiseDividePdS_S_l --------------------------
	.section	.nv.constant0._Z20GPUElementWiseDividePdS_S_l,"a",@progbits
	.sectionflags	@""
	.align	4
.nv.constant0._Z20GPUElementWiseDividePdS_S_l:
	.zero		928


//--------------------- .nv.constant0._Z22GPUElementWiseMultiplyPdS_S_l --------------------------
	.section	.nv.constant0._Z22GPUElementWiseMultiplyPdS_S_l,"a",@progbits
	.sectionflags	@""
	.align	4
.nv.constant0._Z22GPUElementWiseMultiplyPdS_S_l:
	.zero		928


//--------------------- .nv.constant0._Z17GPUSubtractAssignPdS_l --------------------------
	.section	.nv.constant0._Z17GPUSubtractAssignPdS_l,"a",@progbits
	.sectionflags	@""
	.align	4
.nv.constant0._Z17GPUSubtractAssignPdS_l:
	.zero		920


//--------------------- .nv.constant0._Z22GPUElementwiseSubtractPdS_S_l --------------------------
	.section	.nv.constant0._Z22GPUElementwiseSubtractPdS_S_l,"a",@progbits
	.sectionflags	@""
	.align	4
.nv.constant0._Z22GPUElementwiseSubtractPdS_S_l:
	.zero		928


//--------------------- .nv.constant0._Z12GPUAddAssignPdS_l --------------------------
	.section	.nv.constant0._Z12GPUAddAssignPdS_l,"a",@progbits
	.sectionflags	@""
	.align	4
.nv.constant0._Z12GPUAddAssignPdS_l:
	.zero		920


//--------------------- .nv.constant0._Z17GPUElementwiseAddPdS_S_l --------------------------
	.section	.nv.constant0._Z17GPUElementwiseAddPdS_S_l,"a",@progbits
	.sectionflags	@""
	.align	4
.nv.constant0._Z17GPUElementwiseAddPdS_S_l:
	.zero		928


//--------------------- .nv.constant0._Z11GPUAddConstPddS_l --------------------------
	.section	.nv.constant0._Z11GPUAddConstPddS_l,"a",@progbits
	.sectionflags	@""
	.align	4
.nv.constant0._Z11GPUAddConstPddS_l:
	.zero		928


//--------------------- .nv.constant0._Z22GPUSigmoidDifferentialPdS_l --------------------------
	.section	.nv.constant0._Z22GPUSigmoidDifferentialPdS_l,"a",@progbits
	.sectionflags	@""
	.align	4
.nv.constant0._Z22GPUSigmoidDifferentialPdS_l:
	.zero		920


//--------------------- .nv.constant0._Z10GPUSigmoidPdS_l --------------------------
	.section	.nv.constant0._Z10GPUSigmoidPdS_l,"a",@progbits
	.sectionflags	@""
	.align	4
.nv.constant0._Z10GPUSigmoidPdS_l:
	.zero		920


//--------------------- .nv.constant0._Z12GPUTransposePdS_ii --------------------------
	.section	.nv.constant0._Z12GPUTransposePdS_ii,"a",@progbits
	.sectionflags	@""
	.align	4
.nv.constant0._Z12GPUTransposePdS_ii:
	.zero		920


//--------------------- .nv.constant0._Z15GPUMultKernelABPdS_S_iii --------------------------
	.section	.nv.constant0._Z15GPUMultKernelABPdS_S_iii,"a",@progbits
	.sectionflags	@""
	.align	4
.nv.constant0._Z15GPUMultKernelABPdS_S_iii:
	.zero		932


//--------------------- .nv.constant0._Z14GPUMultKernelBPdS_S_iii --------------------------
	.section	.nv.constant0._Z14GPUMultKernelBPdS_S_iii,"a",@progbits
	.sectionflags	@""
	.align	4
.nv.constant0._Z14GPUMultKernelBPdS_S_iii:
	.zero		932


//--------------------- .nv.constant0._Z14GPUMultKernelAPdS_S_iii --------------------------
	.section	.nv.constant0._Z14GPUMultKernelAPdS_S_iii,"a",@progbits
	.sectionflags	@""
	.align	4
.nv.constant0._Z14GPUMultKernelAPdS_S_iii:
	.zero		932


//--------------------- .nv.constant0._Z13GPUMultKernelPdS_S_iii --------------------------
	.section	.nv.constant0._Z13GPUMultKernelPdS_S_iii,"a",@progbits
	.sectionflags	@""
	.align	4
.nv.constant0._Z13GPUMultKernelPdS_S_iii:
	.zero		932


//--------------------- SYMBOLS --------------------------

	.type		.nv.reservedSmem.offset0,@object
	.size		.nv.reservedSmem.offset0,0x4
